//
// Generated by NVIDIA NVVM Compiler
//
// Compiler Build ID: CL-36424714
// Cuda compilation tools, release 13.0, V13.0.88
// Based on NVVM 20.0.0
//

.version 9.0
.target sm_100
.address_size 64

	// .globl	_Z6updatePfS_S_S_S_S_S_S_S_S_S_S_S_S_S_fm
.extern .func  (.param .b32 func_retval0) vprintf
(
	.param .b64 vprintf_param_0,
	.param .b64 vprintf_param_1
)
;
.global .align 1 .b8 $str[4] = {37, 102, 32};
.global .align 1 .b8 $str$1[2] = {10};

.visible .entry _Z6updatePfS_S_S_S_S_S_S_S_S_S_S_S_S_S_fm(
	.param .u64 .ptr .align 1 _Z6updatePfS_S_S_S_S_S_S_S_S_S_S_S_S_S_fm_param_0,
	.param .u64 .ptr .align 1 _Z6updatePfS_S_S_S_S_S_S_S_S_S_S_S_S_S_fm_param_1,
	.param .u64 .ptr .align 1 _Z6updatePfS_S_S_S_S_S_S_S_S_S_S_S_S_S_fm_param_2,
	.param .u64 .ptr .align 1 _Z6updatePfS_S_S_S_S_S_S_S_S_S_S_S_S_S_fm_param_3,
	.param .u64 .ptr .align 1 _Z6updatePfS_S_S_S_S_S_S_S_S_S_S_S_S_S_fm_param_4,
	.param .u64 .ptr .align 1 _Z6updatePfS_S_S_S_S_S_S_S_S_S_S_S_S_S_fm_param_5,
	.param .u64 .ptr .align 1 _Z6updatePfS_S_S_S_S_S_S_S_S_S_S_S_S_S_fm_param_6,
	.param .u64 .ptr .align 1 _Z6updatePfS_S_S_S_S_S_S_S_S_S_S_S_S_S_fm_param_7,
	.param .u64 .ptr .align 1 _Z6updatePfS_S_S_S_S_S_S_S_S_S_S_S_S_S_fm_param_8,
	.param .u64 .ptr .align 1 _Z6updatePfS_S_S_S_S_S_S_S_S_S_S_S_S_S_fm_param_9,
	.param .u64 .ptr .align 1 _Z6updatePfS_S_S_S_S_S_S_S_S_S_S_S_S_S_fm_param_10,
	.param .u64 .ptr .align 1 _Z6updatePfS_S_S_S_S_S_S_S_S_S_S_S_S_S_fm_param_11,
	.param .u64 .ptr .align 1 _Z6updatePfS_S_S_S_S_S_S_S_S_S_S_S_S_S_fm_param_12,
	.param .u64 .ptr .align 1 _Z6updatePfS_S_S_S_S_S_S_S_S_S_S_S_S_S_fm_param_13,
	.param .u64 .ptr .align 1 _Z6updatePfS_S_S_S_S_S_S_S_S_S_S_S_S_S_fm_param_14,
	.param .f32 _Z6updatePfS_S_S_S_S_S_S_S_S_S_S_S_S_S_fm_param_15,
	.param .u64 _Z6updatePfS_S_S_S_S_S_S_S_S_S_S_S_S_S_fm_param_16
)
{
	.reg .pred 	%p<2>;
	.reg .b32 	%r<5>;
	.reg .b32 	%f<34>;
	.reg .b64 	%rd<48>;

	ld.param.u64 	%rd3, [_Z6updatePfS_S_S_S_S_S_S_S_S_S_S_S_S_S_fm_param_1];
	ld.param.u64 	%rd5, [_Z6updatePfS_S_S_S_S_S_S_S_S_S_S_S_S_S_fm_param_3];
	ld.param.u64 	%rd6, [_Z6updatePfS_S_S_S_S_S_S_S_S_S_S_S_S_S_fm_param_4];
	ld.param.u64 	%rd9, [_Z6updatePfS_S_S_S_S_S_S_S_S_S_S_S_S_S_fm_param_7];
	ld.param.u64 	%rd10, [_Z6updatePfS_S_S_S_S_S_S_S_S_S_S_S_S_S_fm_param_8];
	ld.param.u64 	%rd11, [_Z6updatePfS_S_S_S_S_S_S_S_S_S_S_S_S_S_fm_param_9];
	ld.param.u64 	%rd12, [_Z6updatePfS_S_S_S_S_S_S_S_S_S_S_S_S_S_fm_param_10];
	ld.param.u64 	%rd13, [_Z6updatePfS_S_S_S_S_S_S_S_S_S_S_S_S_S_fm_param_12];
	ld.param.f32 	%f1, [_Z6updatePfS_S_S_S_S_S_S_S_S_S_S_S_S_S_fm_param_15];
	ld.param.u64 	%rd15, [_Z6updatePfS_S_S_S_S_S_S_S_S_S_S_S_S_S_fm_param_16];
	mov.u32 	%r1, %ctaid.x;
	mov.u32 	%r2, %ntid.x;
	mov.u32 	%r3, %tid.x;
	mad.lo.s32 	%r4, %r1, %r2, %r3;
	cvt.u64.u32 	%rd1, %r4;
	setp.le.u64 	%p1, %rd15, %rd1;
	@%p1 bra 	$L__BB0_2;
	ld.param.u64 	%rd47, [_Z6updatePfS_S_S_S_S_S_S_S_S_S_S_S_S_S_fm_param_13];
	ld.param.u64 	%rd46, [_Z6updatePfS_S_S_S_S_S_S_S_S_S_S_S_S_S_fm_param_6];
	ld.param.u64 	%rd45, [_Z6updatePfS_S_S_S_S_S_S_S_S_S_S_S_S_S_fm_param_5];
	ld.param.u64 	%rd44, [_Z6updatePfS_S_S_S_S_S_S_S_S_S_S_S_S_S_fm_param_2];
	ld.param.u64 	%rd43, [_Z6updatePfS_S_S_S_S_S_S_S_S_S_S_S_S_S_fm_param_0];
	cvta.to.global.u64 	%rd16, %rd46;
	cvta.to.global.u64 	%rd17, %rd43;
	cvta.to.global.u64 	%rd18, %rd11;
	cvta.to.global.u64 	%rd19, %rd45;
	cvta.to.global.u64 	%rd20, %rd6;
	cvta.to.global.u64 	%rd21, %rd13;
	cvta.to.global.u64 	%rd22, %rd9;
	cvta.to.global.u64 	%rd23, %rd3;
	cvta.to.global.u64 	%rd24, %rd12;
	cvta.to.global.u64 	%rd25, %rd5;
	cvta.to.global.u64 	%rd26, %rd47;
	cvta.to.global.u64 	%rd27, %rd10;
	cvta.to.global.u64 	%rd28, %rd44;
	shl.b64 	%rd29, %rd1, 2;
	add.s64 	%rd30, %rd16, %rd29;
	ld.global.f32 	%f2, [%rd30];
	add.s64 	%rd31, %rd17, %rd29;
	ld.global.f32 	%f3, [%rd31];
	add.s64 	%rd32, %rd18, %rd29;
	ld.global.f32 	%f4, [%rd32];
	add.s64 	%rd33, %rd19, %rd29;
	ld.global.f32 	%f5, [%rd33];
	add.s64 	%rd34, %rd20, %rd29;
	ld.global.f32 	%f6, [%rd34];
	add.f32 	%f7, %f5, %f6;
	add.s64 	%rd35, %rd21, %rd29;
	ld.global.f32 	%f8, [%rd35];
	add.f32 	%f9, %f7, %f8;
	mul.f32 	%f10, %f4, %f9;
	mul.f32 	%f11, %f1, %f10;
	fma.rn.f32 	%f12, %f2, %f3, %f11;
	st.global.f32 	[%rd31], %f12;
	add.s64 	%rd36, %rd22, %rd29;
	ld.global.f32 	%f13, [%rd36];
	add.s64 	%rd37, %rd23, %rd29;
	ld.global.f32 	%f14, [%rd37];
	add.s64 	%rd38, %rd24, %rd29;
	ld.global.f32 	%f15, [%rd38];
	add.s64 	%rd39, %rd25, %rd29;
	ld.global.f32 	%f16, [%rd39];
	ld.global.f32 	%f17, [%rd33];
	add.f32 	%f18, %f16, %f17;
	add.s64 	%rd40, %rd26, %rd29;
	ld.global.f32 	%f19, [%rd40];
	add.f32 	%f20, %f18, %f19;
	mul.f32 	%f21, %f15, %f20;
	mul.f32 	%f22, %f1, %f21;
	fma.rn.f32 	%f23, %f13, %f14, %f22;
	st.global.f32 	[%rd37], %f23;
	add.s64 	%rd41, %rd27, %rd29;
	ld.global.f32 	%f24, [%rd41];
	ld.global.f32 	%f25, [%rd38];
	ld.global.f32 	%f26, [%rd39];
	ld.global.f32 	%f27, [%rd33];
	add.f32 	%f28, %f26, %f27;
	ld.global.f32 	%f29, [%rd40];
	add.f32 	%f30, %f28, %f29;
	mul.f32 	%f31, %f25, %f30;
	mul.f32 	%f32, %f1, %f31;
	fma.rn.f32 	%f33, %f24, %f23, %f32;
	add.s64 	%rd42, %rd28, %rd29;
	st.global.f32 	[%rd42], %f33;
$L__BB0_2:
	ret;

}
	// .globl	_Z23update_half_dram_accessPfS_S_S_S_S_S_S_S_m
.visible .entry _Z23update_half_dram_accessPfS_S_S_S_S_S_S_S_m(
	.param .u64 .ptr .align 1 _Z23update_half_dram_accessPfS_S_S_S_S_S_S_S_m_param_0,
	.param .u64 .ptr .align 1 _Z23update_half_dram_accessPfS_S_S_S_S_S_S_S_m_param_1,
	.param .u64 .ptr .align 1 _Z23update_half_dram_accessPfS_S_S_S_S_S_S_S_m_param_2,
	.param .u64 .ptr .align 1 _Z23update_half_dram_accessPfS_S_S_S_S_S_S_S_m_param_3,
	.param .u64 .ptr .align 1 _Z23update_half_dram_accessPfS_S_S_S_S_S_S_S_m_param_4,
	.param .u64 .ptr .align 1 _Z23update_half_dram_accessPfS_S_S_S_S_S_S_S_m_param_5,
	.param .u64 .ptr .align 1 _Z23update_half_dram_accessPfS_S_S_S_S_S_S_S_m_param_6,
	.param .u64 .ptr .align 1 _Z23update_half_dram_accessPfS_S_S_S_S_S_S_S_m_param_7,
	.param .u64 .ptr .align 1 _Z23update_half_dram_accessPfS_S_S_S_S_S_S_S_m_param_8,
	.param .u64 _Z23update_half_dram_accessPfS_S_S_S_S_S_S_S_m_param_9
)
{
	.reg .pred 	%p<2>;
	.reg .b32 	%r<5>;
	.reg .b32 	%f<18>;
	.reg .b64 	%rd<30>;
	.reg .b64 	%fd<10>;

	ld.param.u64 	%rd3, [_Z23update_half_dram_accessPfS_S_S_S_S_S_S_S_m_param_1];
	ld.param.u64 	%rd5, [_Z23update_half_dram_accessPfS_S_S_S_S_S_S_S_m_param_3];
	ld.param.u64 	%rd6, [_Z23update_half_dram_accessPfS_S_S_S_S_S_S_S_m_param_4];
	ld.param.u64 	%rd7, [_Z23update_half_dram_accessPfS_S_S_S_S_S_S_S_m_param_5];
	ld.param.u64 	%rd8, [_Z23update_half_dram_accessPfS_S_S_S_S_S_S_S_m_param_6];
	ld.param.u64 	%rd9, [_Z23update_half_dram_accessPfS_S_S_S_S_S_S_S_m_param_7];
	ld.param.u64 	%rd10, [_Z23update_half_dram_accessPfS_S_S_S_S_S_S_S_m_param_9];
	mov.u32 	%r1, %ctaid.x;
	mov.u32 	%r2, %ntid.x;
	mov.u32 	%r3, %tid.x;
	mad.lo.s32 	%r4, %r1, %r2, %r3;
	cvt.u64.u32 	%rd1, %r4;
	setp.le.u64 	%p1, %rd10, %rd1;
	@%p1 bra 	$L__BB1_2;
	ld.param.u64 	%rd29, [_Z23update_half_dram_accessPfS_S_S_S_S_S_S_S_m_param_2];
	ld.param.u64 	%rd28, [_Z23update_half_dram_accessPfS_S_S_S_S_S_S_S_m_param_0];
	cvta.to.global.u64 	%rd11, %rd5;
	cvta.to.global.u64 	%rd12, %rd28;
	cvta.to.global.u64 	%rd13, %rd8;
	cvta.to.global.u64 	%rd14, %rd6;
	cvta.to.global.u64 	%rd15, %rd3;
	cvta.to.global.u64 	%rd16, %rd9;
	cvta.to.global.u64 	%rd17, %rd7;
	cvta.to.global.u64 	%rd18, %rd29;
	shl.b64 	%rd19, %rd1, 2;
	add.s64 	%rd20, %rd11, %rd19;
	ld.global.f32 	%f1, [%rd20];
	add.s64 	%rd21, %rd12, %rd19;
	ld.global.f32 	%f2, [%rd21];
	mul.f32 	%f3, %f1, %f2;
	cvt.f64.f32 	%fd1, %f3;
	add.s64 	%rd22, %rd13, %rd19;
	ld.global.f32 	%f4, [%rd22];
	mul.f32 	%f5, %f4, 0f40400000;
	cvt.f64.f32 	%fd2, %f5;
	fma.rn.f64 	%fd3, %fd2, 0d3F847AE147AE147B, %fd1;
	cvt.rn.f32.f64 	%f6, %fd3;
	st.global.f32 	[%rd21], %f6;
	add.s64 	%rd23, %rd14, %rd19;
	ld.global.f32 	%f7, [%rd23];
	add.s64 	%rd24, %rd15, %rd19;
	ld.global.f32 	%f8, [%rd24];
	mul.f32 	%f9, %f7, %f8;
	cvt.f64.f32 	%fd4, %f9;
	add.s64 	%rd25, %rd16, %rd19;
	ld.global.f32 	%f10, [%rd25];
	mul.f32 	%f11, %f10, 0f40400000;
	cvt.f64.f32 	%fd5, %f11;
	fma.rn.f64 	%fd6, %fd5, 0d3F847AE147AE147B, %fd4;
	cvt.rn.f32.f64 	%f12, %fd6;
	st.global.f32 	[%rd24], %f12;
	add.s64 	%rd26, %rd17, %rd19;
	ld.global.f32 	%f13, [%rd26];
	mul.f32 	%f14, %f13, %f12;
	cvt.f64.f32 	%fd7, %f14;
	ld.global.f32 	%f15, [%rd25];
	mul.f32 	%f16, %f15, 0f40400000;
	cvt.f64.f32 	%fd8, %f16;
	fma.rn.f64 	%fd9, %fd8, 0d3F847AE147AE147B, %fd7;
	cvt.rn.f32.f64 	%f17, %fd9;
	add.s64 	%rd27, %rd18, %rd19;
	st.global.f32 	[%rd27], %f17;
$L__BB1_2:
	ret;

}
	// .globl	_Z5checkPfm
.visible .entry _Z5checkPfm(
	.param .u64 .ptr .align 1 _Z5checkPfm_param_0,
	.param .u64 _Z5checkPfm_param_1
)
{
	.local .align 8 .b8 	__local_depot2[8];
	.reg .b64 	%SP;
	.reg .b64 	%SPL;
	.reg .pred 	%p<10>;
	.reg .b32 	%r<61>;
	.reg .b32 	%f<30>;
	.reg .b64 	%rd<53>;
	.reg .b64 	%fd<30>;

	mov.u64 	%SPL, __local_depot2;
	cvta.local.u64 	%SP, %SPL;
	ld.param.u64 	%rd23, [_Z5checkPfm_param_0];
	ld.param.u64 	%rd22, [_Z5checkPfm_param_1];
	cvta.to.global.u64 	%rd1, %rd23;
	setp.eq.s64 	%p1, %rd22, 0;
	@%p1 bra 	$L__BB2_13;
	and.b64  	%rd2, %rd22, 15;
	setp.lt.u64 	%p2, %rd22, 16;
	mov.b64 	%rd49, 0;
	@%p2 bra 	$L__BB2_4;
	and.b64  	%rd49, %rd22, -16;
	add.s64 	%rd46, %rd1, 32;
	mov.u64 	%rd47, %rd49;
$L__BB2_3:
	.pragma "nounroll";
	ld.global.f32 	%f1, [%rd46+-32];
	cvt.f64.f32 	%fd1, %f1;
	add.u64 	%rd25, %SP, 0;
	add.u64 	%rd26, %SPL, 0;
	st.local.f64 	[%rd26], %fd1;
	mov.u64 	%rd27, $str;
	cvta.global.u64 	%rd28, %rd27;
	{ // callseq 0, 0
	.param .b64 param0;
	st.param.b64 	[param0], %rd28;
	.param .b64 param1;
	st.param.b64 	[param1], %rd25;
	.param .b32 retval0;
	call.uni (retval0), 
	vprintf, 
	(
	param0, 
	param1
	);
	ld.param.b32 	%r1, [retval0];
	} // callseq 0
	ld.global.f32 	%f2, [%rd46+-28];
	cvt.f64.f32 	%fd2, %f2;
	st.local.f64 	[%rd26], %fd2;
	{ // callseq 1, 0
	.param .b64 param0;
	st.param.b64 	[param0], %rd28;
	.param .b64 param1;
	st.param.b64 	[param1], %rd25;
	.param .b32 retval0;
	call.uni (retval0), 
	vprintf, 
	(
	param0, 
	param1
	);
	ld.param.b32 	%r3, [retval0];
	} // callseq 1
	ld.global.f32 	%f3, [%rd46+-24];
	cvt.f64.f32 	%fd3, %f3;
	st.local.f64 	[%rd26], %fd3;
	{ // callseq 2, 0
	.param .b64 param0;
	st.param.b64 	[param0], %rd28;
	.param .b64 param1;
	st.param.b64 	[param1], %rd25;
	.param .b32 retval0;
	call.uni (retval0), 
	vprintf, 
	(
	param0, 
	param1
	);
	ld.param.b32 	%r5, [retval0];
	} // callseq 2
	ld.global.f32 	%f4, [%rd46+-20];
	cvt.f64.f32 	%fd4, %f4;
	st.local.f64 	[%rd26], %fd4;
	{ // callseq 3, 0
	.param .b64 param0;
	st.param.b64 	[param0], %rd28;
	.param .b64 param1;
	st.param.b64 	[param1], %rd25;
	.param .b32 retval0;
	call.uni (retval0), 
	vprintf, 
	(
	param0, 
	param1
	);
	ld.param.b32 	%r7, [retval0];
	} // callseq 3
	ld.global.f32 	%f5, [%rd46+-16];
	cvt.f64.f32 	%fd5, %f5;
	st.local.f64 	[%rd26], %fd5;
	{ // callseq 4, 0
	.param .b64 param0;
	st.param.b64 	[param0], %rd28;
	.param .b64 param1;
	st.param.b64 	[param1], %rd25;
	.param .b32 retval0;
	call.uni (retval0), 
	vprintf, 
	(
	param0, 
	param1
	);
	ld.param.b32 	%r9, [retval0];
	} // callseq 4
	ld.global.f32 	%f6, [%rd46+-12];
	cvt.f64.f32 	%fd6, %f6;
	st.local.f64 	[%rd26], %fd6;
	{ // callseq 5, 0
	.param .b64 param0;
	st.param.b64 	[param0], %rd28;
	.param .b64 param1;
	st.param.b64 	[param1], %rd25;
	.param .b32 retval0;
	call.uni (retval0), 
	vprintf, 
	(
	param0, 
	param1
	);
	ld.param.b32 	%r11, [retval0];
	} // callseq 5
	ld.global.f32 	%f7, [%rd46+-8];
	cvt.f64.f32 	%fd7, %f7;
	st.local.f64 	[%rd26], %fd7;
	{ // callseq 6, 0
	.param .b64 param0;
	st.param.b64 	[param0], %rd28;
	.param .b64 param1;
	st.param.b64 	[param1], %rd25;
	.param .b32 retval0;
	call.uni (retval0), 
	vprintf, 
	(
	param0, 
	param1
	);
	ld.param.b32 	%r13, [retval0];
	} // callseq 6
	ld.global.f32 	%f8, [%rd46+-4];
	cvt.f64.f32 	%fd8, %f8;
	st.local.f64 	[%rd26], %fd8;
	{ // callseq 7, 0
	.param .b64 param0;
	st.param.b64 	[param0], %rd28;
	.param .b64 param1;
	st.param.b64 	[param1], %rd25;
	.param .b32 retval0;
	call.uni (retval0), 
	vprintf, 
	(
	param0, 
	param1
	);
	ld.param.b32 	%r15, [retval0];
	} // callseq 7
	ld.global.f32 	%f9, [%rd46];
	cvt.f64.f32 	%fd9, %f9;
	st.local.f64 	[%rd26], %fd9;
	{ // callseq 8, 0
	.param .b64 param0;
	st.param.b64 	[param0], %rd28;
	.param .b64 param1;
	st.param.b64 	[param1], %rd25;
	.param .b32 retval0;
	call.uni (retval0), 
	vprintf, 
	(
	param0, 
	param1
	);
	ld.param.b32 	%r17, [retval0];
	} // callseq 8
	ld.global.f32 	%f10, [%rd46+4];
	cvt.f64.f32 	%fd10, %f10;
	st.local.f64 	[%rd26], %fd10;
	{ // callseq 9, 0
	.param .b64 param0;
	st.param.b64 	[param0], %rd28;
	.param .b64 param1;
	st.param.b64 	[param1], %rd25;
	.param .b32 retval0;
	call.uni (retval0), 
	vprintf, 
	(
	param0, 
	param1
	);
	ld.param.b32 	%r19, [retval0];
	} // callseq 9
	ld.global.f32 	%f11, [%rd46+8];
	cvt.f64.f32 	%fd11, %f11;
	st.local.f64 	[%rd26], %fd11;
	{ // callseq 10, 0
	.param .b64 param0;
	st.param.b64 	[param0], %rd28;
	.param .b64 param1;
	st.param.b64 	[param1], %rd25;
	.param .b32 retval0;
	call.uni (retval0), 
	vprintf, 
	(
	param0, 
	param1
	);
	ld.param.b32 	%r21, [retval0];
	} // callseq 10
	ld.global.f32 	%f12, [%rd46+12];
	cvt.f64.f32 	%fd12, %f12;
	st.local.f64 	[%rd26], %fd12;
	{ // callseq 11, 0
	.param .b64 param0;
	st.param.b64 	[param0], %rd28;
	.param .b64 param1;
	st.param.b64 	[param1], %rd25;
	.param .b32 retval0;
	call.uni (retval0), 
	vprintf, 
	(
	param0, 
	param1
	);
	ld.param.b32 	%r23, [retval0];
	} // callseq 11
	ld.global.f32 	%f13, [%rd46+16];
	cvt.f64.f32 	%fd13, %f13;
	st.local.f64 	[%rd26], %fd13;
	{ // callseq 12, 0
	.param .b64 param0;
	st.param.b64 	[param0], %rd28;
	.param .b64 param1;
	st.param.b64 	[param1], %rd25;
	.param .b32 retval0;
	call.uni (retval0), 
	vprintf, 
	(
	param0, 
	param1
	);
	ld.param.b32 	%r25, [retval0];
	} // callseq 12
	ld.global.f32 	%f14, [%rd46+20];
	cvt.f64.f32 	%fd14, %f14;
	st.local.f64 	[%rd26], %fd14;
	{ // callseq 13, 0
	.param .b64 param0;
	st.param.b64 	[param0], %rd28;
	.param .b64 param1;
	st.param.b64 	[param1], %rd25;
	.param .b32 retval0;
	call.uni (retval0), 
	vprintf, 
	(
	param0, 
	param1
	);
	ld.param.b32 	%r27, [retval0];
	} // callseq 13
	ld.global.f32 	%f15, [%rd46+24];
	cvt.f64.f32 	%fd15, %f15;
	st.local.f64 	[%rd26], %fd15;
	{ // callseq 14, 0
	.param .b64 param0;
	st.param.b64 	[param0], %rd28;
	.param .b64 param1;
	st.param.b64 	[param1], %rd25;
	.param .b32 retval0;
	call.uni (retval0), 
	vprintf, 
	(
	param0, 
	param1
	);
	ld.param.b32 	%r29, [retval0];
	} // callseq 14
	ld.global.f32 	%f16, [%rd46+28];
	cvt.f64.f32 	%fd16, %f16;
	st.local.f64 	[%rd26], %fd16;
	{ // callseq 15, 0
	.param .b64 param0;
	st.param.b64 	[param0], %rd28;
	.param .b64 param1;
	st.param.b64 	[param1], %rd25;
	.param .b32 retval0;
	call.uni (retval0), 
	vprintf, 
	(
	param0, 
	param1
	);
	ld.param.b32 	%r31, [retval0];
	} // callseq 15
	add.s64 	%rd47, %rd47, -16;
	add.s64 	%rd46, %rd46, 64;
	setp.ne.s64 	%p3, %rd47, 0;
	@%p3 bra 	$L__BB2_3;
$L__BB2_4:
	setp.eq.s64 	%p4, %rd2, 0;
	@%p4 bra 	$L__BB2_13;
	add.u64 	%rd29, %SP, 0;
	add.u64 	%rd10, %SPL, 0;
	and.b64  	%rd11, %rd22, 7;
	setp.lt.u64 	%p5, %rd2, 8;
	@%p5 bra 	$L__BB2_7;
	shl.b64 	%rd30, %rd49, 2;
	add.s64 	%rd31, %rd1, %rd30;
	ld.global.f32 	%f17, [%rd31];
	cvt.f64.f32 	%fd17, %f17;
	st.local.f64 	[%rd10], %fd17;
	mov.u64 	%rd32, $str;
	cvta.global.u64 	%rd33, %rd32;
	{ // callseq 16, 0
	.param .b64 param0;
	st.param.b64 	[param0], %rd33;
	.param .b64 param1;
	st.param.b64 	[param1], %rd29;
	.param .b32 retval0;
	call.uni (retval0), 
	vprintf, 
	(
	param0, 
	param1
	);
	ld.param.b32 	%r33, [retval0];
	} // callseq 16
	ld.global.f32 	%f18, [%rd31+4];
	cvt.f64.f32 	%fd18, %f18;
	st.local.f64 	[%rd10], %fd18;
	{ // callseq 17, 0
	.param .b64 param0;
	st.param.b64 	[param0], %rd33;
	.param .b64 param1;
	st.param.b64 	[param1], %rd29;
	.param .b32 retval0;
	call.uni (retval0), 
	vprintf, 
	(
	param0, 
	param1
	);
	ld.param.b32 	%r35, [retval0];
	} // callseq 17
	ld.global.f32 	%f19, [%rd31+8];
	cvt.f64.f32 	%fd19, %f19;
	st.local.f64 	[%rd10], %fd19;
	{ // callseq 18, 0
	.param .b64 param0;
	st.param.b64 	[param0], %rd33;
	.param .b64 param1;
	st.param.b64 	[param1], %rd29;
	.param .b32 retval0;
	call.uni (retval0), 
	vprintf, 
	(
	param0, 
	param1
	);
	ld.param.b32 	%r37, [retval0];
	} // callseq 18
	ld.global.f32 	%f20, [%rd31+12];
	cvt.f64.f32 	%fd20, %f20;
	st.local.f64 	[%rd10], %fd20;
	{ // callseq 19, 0
	.param .b64 param0;
	st.param.b64 	[param0], %rd33;
	.param .b64 param1;
	st.param.b64 	[param1], %rd29;
	.param .b32 retval0;
	call.uni (retval0), 
	vprintf, 
	(
	param0, 
	param1
	);
	ld.param.b32 	%r39, [retval0];
	} // callseq 19
	ld.global.f32 	%f21, [%rd31+16];
	cvt.f64.f32 	%fd21, %f21;
	st.local.f64 	[%rd10], %fd21;
	{ // callseq 20, 0
	.param .b64 param0;
	st.param.b64 	[param0], %rd33;
	.param .b64 param1;
	st.param.b64 	[param1], %rd29;
	.param .b32 retval0;
	call.uni (retval0), 
	vprintf, 
	(
	param0, 
	param1
	);
	ld.param.b32 	%r41, [retval0];
	} // callseq 20
	ld.global.f32 	%f22, [%rd31+20];
	cvt.f64.f32 	%fd22, %f22;
	st.local.f64 	[%rd10], %fd22;
	{ // callseq 21, 0
	.param .b64 param0;
	st.param.b64 	[param0], %rd33;
	.param .b64 param1;
	st.param.b64 	[param1], %rd29;
	.param .b32 retval0;
	call.uni (retval0), 
	vprintf, 
	(
	param0, 
	param1
	);
	ld.param.b32 	%r43, [retval0];
	} // callseq 21
	ld.global.f32 	%f23, [%rd31+24];
	cvt.f64.f32 	%fd23, %f23;
	st.local.f64 	[%rd10], %fd23;
	{ // callseq 22, 0
	.param .b64 param0;
	st.param.b64 	[param0], %rd33;
	.param .b64 param1;
	st.param.b64 	[param1], %rd29;
	.param .b32 retval0;
	call.uni (retval0), 
	vprintf, 
	(
	param0, 
	param1
	);
	ld.param.b32 	%r45, [retval0];
	} // callseq 22
	ld.global.f32 	%f24, [%rd31+28];
	cvt.f64.f32 	%fd24, %f24;
	st.local.f64 	[%rd10], %fd24;
	{ // callseq 23, 0
	.param .b64 param0;
	st.param.b64 	[param0], %rd33;
	.param .b64 param1;
	st.param.b64 	[param1], %rd29;
	.param .b32 retval0;
	call.uni (retval0), 
	vprintf, 
	(
	param0, 
	param1
	);
	ld.param.b32 	%r47, [retval0];
	} // callseq 23
	add.s64 	%rd49, %rd49, 8;
$L__BB2_7:
	setp.eq.s64 	%p6, %rd11, 0;
	@%p6 bra 	$L__BB2_13;
	and.b64  	%rd51, %rd22, 3;
	setp.lt.u64 	%p7, %rd11, 4;
	@%p7 bra 	$L__BB2_10;
	shl.b64 	%rd35, %rd49, 2;
	add.s64 	%rd36, %rd1, %rd35;
	ld.global.f32 	%f25, [%rd36];
	cvt.f64.f32 	%fd25, %f25;
	st.local.f64 	[%rd10], %fd25;
	mov.u64 	%rd37, $str;
	cvta.global.u64 	%rd38, %rd37;
	{ // callseq 24, 0
	.param .b64 param0;
	st.param.b64 	[param0], %rd38;
	.param .b64 param1;
	st.param.b64 	[param1], %rd29;
	.param .b32 retval0;
	call.uni (retval0), 
	vprintf, 
	(
	param0, 
	param1
	);
	ld.param.b32 	%r49, [retval0];
	} // callseq 24
	ld.global.f32 	%f26, [%rd36+4];
	cvt.f64.f32 	%fd26, %f26;
	st.local.f64 	[%rd10], %fd26;
	{ // callseq 25, 0
	.param .b64 param0;
	st.param.b64 	[param0], %rd38;
	.param .b64 param1;
	st.param.b64 	[param1], %rd29;
	.param .b32 retval0;
	call.uni (retval0), 
	vprintf, 
	(
	param0, 
	param1
	);
	ld.param.b32 	%r51, [retval0];
	} // callseq 25
	ld.global.f32 	%f27, [%rd36+8];
	cvt.f64.f32 	%fd27, %f27;
	st.local.f64 	[%rd10], %fd27;
	{ // callseq 26, 0
	.param .b64 param0;
	st.param.b64 	[param0], %rd38;
	.param .b64 param1;
	st.param.b64 	[param1], %rd29;
	.param .b32 retval0;
	call.uni (retval0), 
	vprintf, 
	(
	param0, 
	param1
	);
	ld.param.b32 	%r53, [retval0];
	} // callseq 26
	ld.global.f32 	%f28, [%rd36+12];
	cvt.f64.f32 	%fd28, %f28;
	st.local.f64 	[%rd10], %fd28;
	{ // callseq 27, 0
	.param .b64 param0;
	st.param.b64 	[param0], %rd38;
	.param .b64 param1;
	st.param.b64 	[param1], %rd29;
	.param .b32 retval0;
	call.uni (retval0), 
	vprintf, 
	(
	param0, 
	param1
	);
	ld.param.b32 	%r55, [retval0];
	} // callseq 27
	add.s64 	%rd49, %rd49, 4;
$L__BB2_10:
	setp.eq.s64 	%p8, %rd51, 0;
	@%p8 bra 	$L__BB2_13;
	shl.b64 	%rd40, %rd49, 2;
	add.s64 	%rd52, %rd1, %rd40;
	mov.u64 	%rd41, $str;
$L__BB2_12:
	.pragma "nounroll";
	ld.global.f32 	%f29, [%rd52];
	cvt.f64.f32 	%fd29, %f29;
	st.local.f64 	[%rd10], %fd29;
	cvta.global.u64 	%rd42, %rd41;
	{ // callseq 28, 0
	.param .b64 param0;
	st.param.b64 	[param0], %rd42;
	.param .b64 param1;
	st.param.b64 	[param1], %rd29;
	.param .b32 retval0;
	call.uni (retval0), 
	vprintf, 
	(
	param0, 
	param1
	);
	ld.param.b32 	%r57, [retval0];
	} // callseq 28
	add.s64 	%rd52, %rd52, 4;
	add.s64 	%rd51, %rd51, -1;
	setp.ne.s64 	%p9, %rd51, 0;
	@%p9 bra 	$L__BB2_12;
$L__BB2_13:
	mov.u64 	%rd44, $str$1;
	cvta.global.u64 	%rd45, %rd44;
	{ // callseq 29, 0
	.param .b64 param0;
	st.param.b64 	[param0], %rd45;
	.param .b64 param1;
	st.param.b64 	[param1], 0;
	.param .b32 retval0;
	call.uni (retval0), 
	vprintf, 
	(
	param0, 
	param1
	);
	ld.param.b32 	%r59, [retval0];
	} // callseq 29
	ret;

}


// ===== COMPILED SASS (sm_100) =====

	.target	sm_100

	.elftype	@"ET_EXEC"


//--------------------- .note.nv.tkinfo           --------------------------
	.section	.note.nv.tkinfo,"",@"SHT_NOTE"
	.sectionflags	@"SHF_NOTE_NV_TKINFO"
	.tkinfo
        /*0018*/ 	.word	0x00000002
        /*0030*/ 	.string	""
        /*0030*/ 	.string	"ptxas"
        /*0030*/ 	.string	"Cuda compilation tools, release 13.0, V13.0.88"
        /*0030*/ 	.string	"Build cuda_13.0.r13.0/compiler.36424714_0"
        /*0030*/ 	.string	"-arch sm_100 -m 64 "



//--------------------- .note.nv.cuinfo           --------------------------
	.section	.note.nv.cuinfo,"",@"SHT_NOTE"
	.sectionflags	@"SHF_NOTE_NV_CUINFO"
        /*0018*/ 	.short	0x0002
        /*001a*/ 	.short	0x0064
        /*001c*/ 	.short	0x0082
	.zero		2


//--------------------- .nv.info                  --------------------------
	.section	.nv.info,"",@"SHT_CUDA_INFO"
	.align	4


	//----- nvinfo : EIATTR_REGCOUNT
	.align		4
        /*0000*/ 	.byte	0x04, 0x2f
        /*0002*/ 	.short	(.L_3 - .L_2)
	.align		4
.L_2:
        /*0004*/ 	.word	index@(_Z6updatePfS_S_S_S_S_S_S_S_S_S_S_S_S_S_fm)
        /*0008*/ 	.word	0x00000019


	//----- nvinfo : EIATTR_FRAME_SIZE
	.align		4
.L_3:
        /*000c*/ 	.byte	0x04, 0x11
        /*000e*/ 	.short	(.L_5 - .L_4)
	.align		4
.L_4:
        /*0010*/ 	.word	index@(_Z6updatePfS_S_S_S_S_S_S_S_S_S_S_S_S_S_fm)
        /*0014*/ 	.word	0x00000000


	//----- nvinfo : EIATTR_REGCOUNT
	.align		4
.L_5:
        /*0018*/ 	.byte	0x04, 0x2f
        /*001a*/ 	.short	(.L_7 - .L_6)
	.align		4
.L_6:
        /*001c*/ 	.word	index@(_Z23update_half_dram_accessPfS_S_S_S_S_S_S_S_m)
        /*0020*/ 	.word	0x00000018


	//----- nvinfo : EIATTR_FRAME_SIZE
	.align		4
.L_7:
        /*0024*/ 	.byte	0x04, 0x11
        /*0026*/ 	.short	(.L_9 - .L_8)
	.align		4
.L_8:
        /*0028*/ 	.word	index@(_Z23update_half_dram_accessPfS_S_S_S_S_S_S_S_m)
        /*002c*/ 	.word	0x00000000


	//----- nvinfo : EIATTR_REGCOUNT
	.align		4
.L_9:
        /*0030*/ 	.byte	0x04, 0x2f
        /*0032*/ 	.short	(.L_11 - .L_10)
	.align		4
.L_10:
        /*0034*/ 	.word	index@(_Z5checkPfm)
        /*0038*/ 	.word	0x0000001d


	//----- nvinfo : EIATTR_FRAME_SIZE
	.align		4
.L_11:
        /*003c*/ 	.byte	0x04, 0x11
        /*003e*/ 	.short	(.L_13 - .L_12)
	.align		4
.L_12:
        /*0040*/ 	.word	index@(_Z5checkPfm)
        /*0044*/ 	.word	0x00000008


	//----- nvinfo : EIATTR_MIN_STACK_SIZE
	.align		4
.L_13:
        /*0048*/ 	.byte	0x04, 0x12
        /*004a*/ 	.short	(.L_15 - .L_14)
	.align		4
.L_14:
        /*004c*/ 	.word	index@(_Z5checkPfm)
        /*0050*/ 	.word	0x00000008


	//----- nvinfo : EIATTR_MIN_STACK_SIZE
	.align		4
.L_15:
        /*0054*/ 	.byte	0x04, 0x12
        /*0056*/ 	.short	(.L_17 - .L_16)
	.align		4
.L_16:
        /*0058*/ 	.word	index@(_Z23update_half_dram_accessPfS_S_S_S_S_S_S_S_m)
        /*005c*/ 	.word	0x00000000


	//----- nvinfo : EIATTR_MIN_STACK_SIZE
	.align		4
.L_17:
        /*0060*/ 	.byte	0x04, 0x12
        /*0062*/ 	.short	(.L_19 - .L_18)
	.align		4
.L_18:
        /*0064*/ 	.word	index@(_Z6updatePfS_S_S_S_S_S_S_S_S_S_S_S_S_S_fm)
        /*0068*/ 	.word	0x00000000
.L_19:


//--------------------- .nv.compat                --------------------------
	.section	.nv.compat,"",@"SHT_CUDA_COMPAT_INFO"
	.align	4
        /*0000*/ 	.byte	0x02, 0x09, 0x00, 0x00, 0x02, 0x02, 0x01, 0x00, 0x02, 0x05, 0x05, 0x00, 0x03, 0x07, 0x01, 0x01
        /*0010*/ 	.byte	0x02, 0x03, 0x00, 0x00, 0x02, 0x06, 0x01, 0x00, 0x04, 0x0b, 0x08, 0x00, 0x01, 0x00, 0x00, 0x00
        /*0020*/ 	.byte	0x00, 0x00, 0x00, 0x00


//--------------------- .nv.info._Z5checkPfm      --------------------------
	.section	.nv.info._Z5checkPfm,"",@"SHT_CUDA_INFO"
	.sectionflags	@""
	.align	4


	//----- nvinfo : EIATTR_CUDA_API_VERSION
	.align		4
        /*0000*/ 	.byte	0x04, 0x37
        /*0002*/ 	.short	(.L_21 - .L_20)
.L_20:
        /*0004*/ 	.word	0x00000082


	//----- nvinfo : EIATTR_KPARAM_INFO
	.align		4
.L_21:
        /*0008*/ 	.byte	0x04, 0x17
        /*000a*/ 	.short	(.L_23 - .L_22)
.L_22:
        /*000c*/ 	.word	0x00000000
        /*0010*/ 	.short	0x0001
        /*0012*/ 	.short	0x0008
        /*0014*/ 	.byte	0x00, 0xf0, 0x21, 0x00


	//----- nvinfo : EIATTR_KPARAM_INFO
	.align		4
.L_23:
        /*0018*/ 	.byte	0x04, 0x17
        /*001a*/ 	.short	(.L_25 - .L_24)
.L_24:
        /*001c*/ 	.word	0x00000000
        /*0020*/ 	.short	0x0000
        /*0022*/ 	.short	0x0000
        /*0024*/ 	.byte	0x00, 0xf5, 0x21, 0x00


	//----- nvinfo : EIATTR_SPARSE_MMA_MASK
	.align		4
.L_25:
        /*0028*/ 	.byte	0x03, 0x50
        /*002a*/ 	.short	0x0000


	//----- nvinfo : EIATTR_MAXREG_COUNT
	.align		4
        /*002c*/ 	.byte	0x03, 0x1b
        /*002e*/ 	.short	0x00ff


	//----- nvinfo : EIATTR_EXTERNS
	.align		4
        /*0030*/ 	.byte	0x04, 0x0f
        /*0032*/ 	.short	(.L_27 - .L_26)


	//   ....[0]....
	.align		4
.L_26:
        /*0034*/ 	.word	index@(vprintf)


	//----- nvinfo : EIATTR_MERCURY_ISA_VERSION
	.align		4
.L_27:
        /*0038*/ 	.byte	0x03, 0x5f
        /*003a*/ 	.short	0x0101


	//----- nvinfo : EIATTR_VRC_CTA_INIT_COUNT
	.align		4
        /*003c*/ 	.byte	0x02, 0x4a
	.zero		1
	.zero		1


	//----- nvinfo : EIATTR_SYSCALL_OFFSETS
	.align		4
        /*0040*/ 	.byte	0x04, 0x46
        /*0042*/ 	.short	(.L_29 - .L_28)


	//   ....[0]....
.L_28:
        /*0044*/ 	.word	0x000002c0


	//   ....[1]....
        /*0048*/ 	.word	0x00000370


	//   ....[2]....
        /*004c*/ 	.word	0x00000420


	//   ....[3]....
        /*0050*/ 	.word	0x000004d0


	//   ....[4]....
        /*0054*/ 	.word	0x00000580


	//   ....[5]....
        /*0058*/ 	.word	0x00000630


	//   ....[6]....
        /*005c*/ 	.word	0x000006e0


	//   ....[7]....
        /*0060*/ 	.word	0x00000790


	//   ....[8]....
        /*0064*/ 	.word	0x00000840


	//   ....[9]....
        /*0068*/ 	.word	0x000008f0


	//   ....[10]....
        /*006c*/ 	.word	0x000009a0


	//   ....[11]....
        /*0070*/ 	.word	0x00000a50


	//   ....[12]....
        /*0074*/ 	.word	0x00000b00


	//   ....[13]....
        /*0078*/ 	.word	0x00000bb0


	//   ....[14]....
        /*007c*/ 	.word	0x00000c60


	//   ....[15]....
        /*0080*/ 	.word	0x00000d10


	//   ....[16]....
        /*0084*/ 	.word	0x00000ee0


	//   ....[17]....
        /*0088*/ 	.word	0x00000f90


	//   ....[18]....
        /*008c*/ 	.word	0x00001040


	//   ....[19]....
        /*0090*/ 	.word	0x000010f0


	//   ....[20]....
        /*0094*/ 	.word	0x000011a0


	//   ....[21]....
        /*0098*/ 	.word	0x00001250


	//   ....[22]....
        /*009c*/ 	.word	0x00001300


	//   ....[23]....
        /*00a0*/ 	.word	0x000013b0


	//   ....[24]....
        /*00a4*/ 	.word	0x00001560


	//   ....[25]....
        /*00a8*/ 	.word	0x00001610


	//   ....[26]....
        /*00ac*/ 	.word	0x000016c0


	//   ....[27]....
        /*00b0*/ 	.word	0x00001770


	//   ....[28]....
        /*00b4*/ 	.word	0x00001900


	//   ....[29]....
        /*00b8*/ 	.word	0x000019d0


	//----- nvinfo : EIATTR_EXIT_INSTR_OFFSETS
	.align		4
.L_29:
        /*00bc*/ 	.byte	0x04, 0x1c
        /*00be*/ 	.short	(.L_31 - .L_30)


	//   ....[0]....
.L_30:
        /*00c0*/ 	.word	0x000019e0


	//----- nvinfo : EIATTR_CRS_STACK_SIZE
	.align		4
.L_31:
        /*00c4*/ 	.byte	0x04, 0x1e
        /*00c6*/ 	.short	(.L_33 - .L_32)
.L_32:
        /*00c8*/ 	.word	0x00000000


	//----- nvinfo : EIATTR_CBANK_PARAM_SIZE
	.align		4
.L_33:
        /*00cc*/ 	.byte	0x03, 0x19
        /*00ce*/ 	.short	0x0010


	//----- nvinfo : EIATTR_PARAM_CBANK
	.align		4
        /*00d0*/ 	.byte	0x04, 0x0a
        /*00d2*/ 	.short	(.L_35 - .L_34)
	.align		4
.L_34:
        /*00d4*/ 	.word	index@(.nv.constant0._Z5checkPfm)
        /*00d8*/ 	.short	0x0380
        /*00da*/ 	.short	0x0010


	//----- nvinfo : EIATTR_SW_WAR
	.align		4
.L_35:
        /*00dc*/ 	.byte	0x04, 0x36
        /*00de*/ 	.short	(.L_37 - .L_36)
.L_36:
        /*00e0*/ 	.word	0x00000008
.L_37:


//--------------------- .nv.info._Z23update_half_dram_accessPfS_S_S_S_S_S_S_S_m --------------------------
	.section	.nv.info._Z23update_half_dram_accessPfS_S_S_S_S_S_S_S_m,"",@"SHT_CUDA_INFO"
	.sectionflags	@""
	.align	4


	//----- nvinfo : EIATTR_CUDA_API_VERSION
	.align		4
        /*0000*/ 	.byte	0x04, 0x37
        /*0002*/ 	.short	(.L_39 - .L_38)
.L_38:
        /*0004*/ 	.word	0x00000082


	//----- nvinfo : EIATTR_KPARAM_INFO
	.align		4
.L_39:
        /*0008*/ 	.byte	0x04, 0x17
        /*000a*/ 	.short	(.L_41 - .L_40)
.L_40:
        /*000c*/ 	.word	0x00000000
        /*0010*/ 	.short	0x0009
        /*0012*/ 	.short	0x0048
        /*0014*/ 	.byte	0x00, 0xf0, 0x21, 0x00


	//----- nvinfo : EIATTR_KPARAM_INFO
	.align		4
.L_41:
        /*0018*/ 	.byte	0x04, 0x17
        /*001a*/ 	.short	(.L_43 - .L_42)
.L_42:
        /*001c*/ 	.word	0x00000000
        /*0020*/ 	.short	0x0008
        /*0022*/ 	.short	0x0040
        /*0024*/ 	.byte	0x00, 0xf5, 0x21, 0x00


	//----- nvinfo : EIATTR_KPARAM_INFO
	.align		4
.L_43:
        /*0028*/ 	.byte	0x04, 0x17
        /*002a*/ 	.short	(.L_45 - .L_44)
.L_44:
        /*002c*/ 	.word	0x00000000
        /*0030*/ 	.short	0x0007
        /*0032*/ 	.short	0x0038
        /*0034*/ 	.byte	0x00, 0xf5, 0x21, 0x00


	//----- nvinfo : EIATTR_KPARAM_INFO
	.align		4
.L_45:
        /*0038*/ 	.byte	0x04, 0x17
        /*003a*/ 	.short	(.L_47 - .L_46)
.L_46:
        /*003c*/ 	.word	0x00000000
        /*0040*/ 	.short	0x0006
        /*0042*/ 	.short	0x0030
        /*0044*/ 	.byte	0x00, 0xf5, 0x21, 0x00


	//----- nvinfo : EIATTR_KPARAM_INFO
	.align		4
.L_47:
        /*0048*/ 	.byte	0x04, 0x17
        /*004a*/ 	.short	(.L_49 - .L_48)
.L_48:
        /*004c*/ 	.word	0x00000000
        /*0050*/ 	.short	0x0005
        /*0052*/ 	.short	0x0028
        /*0054*/ 	.byte	0x00, 0xf5, 0x21, 0x00


	//----- nvinfo : EIATTR_KPARAM_INFO
	.align		4
.L_49:
        /*0058*/ 	.byte	0x04, 0x17
        /*005a*/ 	.short	(.L_51 - .L_50)
.L_50:
        /*005c*/ 	.word	0x00000000
        /*0060*/ 	.short	0x0004
        /*0062*/ 	.short	0x0020
        /*0064*/ 	.byte	0x00, 0xf5, 0x21, 0x00


	//----- nvinfo : EIATTR_KPARAM_INFO
	.align		4
.L_51:
        /*0068*/ 	.byte	0x04, 0x17
        /*006a*/ 	.short	(.L_53 - .L_52)
.L_52:
        /*006c*/ 	.word	0x00000000
        /*0070*/ 	.short	0x0003
        /*0072*/ 	.short	0x0018
        /*0074*/ 	.byte	0x00, 0xf5, 0x21, 0x00


	//----- nvinfo : EIATTR_KPARAM_INFO
	.align		4
.L_53:
        /*0078*/ 	.byte	0x04, 0x17
        /*007a*/ 	.short	(.L_55 - .L_54)
.L_54:
        /*007c*/ 	.word	0x00000000
        /*0080*/ 	.short	0x0002
        /*0082*/ 	.short	0x0010
        /*0084*/ 	.byte	0x00, 0xf5, 0x21, 0x00


	//----- nvinfo : EIATTR_KPARAM_INFO
	.align		4
.L_55:
        /*0088*/ 	.byte	0x04, 0x17
        /*008a*/ 	.short	(.L_57 - .L_56)
.L_56:
        /*008c*/ 	.word	0x00000000
        /*0090*/ 	.short	0x0001
        /*0092*/ 	.short	0x0008
        /*0094*/ 	.byte	0x00, 0xf5, 0x21, 0x00


	//----- nvinfo : EIATTR_KPARAM_INFO
	.align		4
.L_57:
        /*0098*/ 	.byte	0x04, 0x17
        /*009a*/ 	.short	(.L_59 - .L_58)
.L_58:
        /*009c*/ 	.word	0x00000000
        /*00a0*/ 	.short	0x0000
        /*00a2*/ 	.short	0x0000
        /*00a4*/ 	.byte	0x00, 0xf5, 0x21, 0x00


	//----- nvinfo : EIATTR_SPARSE_MMA_MASK
	.align		4
.L_59:
        /*00a8*/ 	.byte	0x03, 0x50
        /*00aa*/ 	.short	0x0000


	//----- nvinfo : EIATTR_MAXREG_COUNT
	.align		4
        /*00ac*/ 	.byte	0x03, 0x1b
        /*00ae*/ 	.short	0x00ff


	//----- nvinfo : EIATTR_MERCURY_ISA_VERSION
	.align		4
        /*00b0*/ 	.byte	0x03, 0x5f
        /*00b2*/ 	.short	0x0101


	//----- nvinfo : EIATTR_VRC_CTA_INIT_COUNT
	.align		4
        /*00b4*/ 	.byte	0x02, 0x4a
	.zero		1
	.zero		1


	//----- nvinfo : EIATTR_EXIT_INSTR_OFFSETS
	.align		4
        /*00b8*/ 	.byte	0x04, 0x1c
        /*00ba*/ 	.short	(.L_61 - .L_60)


	//   ....[0]....
.L_60:
        /*00bc*/ 	.word	0x00000080


	//   ....[1]....
        /*00c0*/ 	.word	0x000003f0


	//----- nvinfo : EIATTR_CBANK_PARAM_SIZE
	.align		4
.L_61:
        /*00c4*/ 	.byte	0x03, 0x19
        /*00c6*/ 	.short	0x0050


	//----- nvinfo : EIATTR_PARAM_CBANK
	.align		4
        /*00c8*/ 	.byte	0x04, 0x0a
        /*00ca*/ 	.short	(.L_63 - .L_62)
	.align		4
.L_62:
        /*00cc*/ 	.word	index@(.nv.constant0._Z23update_half_dram_accessPfS_S_S_S_S_S_S_S_m)
        /*00d0*/ 	.short	0x0380
        /*00d2*/ 	.short	0x0050


	//----- nvinfo : EIATTR_SW_WAR
	.align		4
.L_63:
        /*00d4*/ 	.byte	0x04, 0x36
        /*00d6*/ 	.short	(.L_65 - .L_64)
.L_64:
        /*00d8*/ 	.word	0x00000008
.L_65:


//--------------------- .nv.info._Z6updatePfS_S_S_S_S_S_S_S_S_S_S_S_S_S_fm --------------------------
	.section	.nv.info._Z6updatePfS_S_S_S_S_S_S_S_S_S_S_S_S_S_fm,"",@"SHT_CUDA_INFO"
	.sectionflags	@""
	.align	4


	//----- nvinfo : EIATTR_CUDA_API_VERSION
	.align		4
        /*0000*/ 	.byte	0x04, 0x37
        /*0002*/ 	.short	(.L_67 - .L_66)
.L_66:
        /*0004*/ 	.word	0x00000082


	//----- nvinfo : EIATTR_KPARAM_INFO
	.align		4
.L_67:
        /*0008*/ 	.byte	0x04, 0x17
        /*000a*/ 	.short	(.L_69 - .L_68)
.L_68:
        /*000c*/ 	.word	0x00000000
        /*0010*/ 	.short	0x0010
        /*0012*/ 	.short	0x0080
        /*0014*/ 	.byte	0x00, 0xf0, 0x21, 0x00


	//----- nvinfo : EIATTR_KPARAM_INFO
	.align		4
.L_69:
        /*0018*/ 	.byte	0x04, 0x17
        /*001a*/ 	.short	(.L_71 - .L_70)
.L_70:
        /*001c*/ 	.word	0x00000000
        /*0020*/ 	.short	0x000f
        /*0022*/ 	.short	0x0078
        /*0024*/ 	.byte	0x00, 0xf0, 0x11, 0x00


	//----- nvinfo : EIATTR_KPARAM_INFO
	.align		4
.L_71:
        /*0028*/ 	.byte	0x04, 0x17
        /*002a*/ 	.short	(.L_73 - .L_72)
.L_72:
        /*002c*/ 	.word	0x00000000
        /*0030*/ 	.short	0x000e
        /*0032*/ 	.short	0x0070
        /*0034*/ 	.byte	0x00, 0xf5, 0x21, 0x00


	//----- nvinfo : EIATTR_KPARAM_INFO
	.align		4
.L_73:
        /*0038*/ 	.byte	0x04, 0x17
        /*003a*/ 	.short	(.L_75 - .L_74)
.L_74:
        /*003c*/ 	.word	0x00000000
        /*0040*/ 	.short	0x000d
        /*0042*/ 	.short	0x0068
        /*0044*/ 	.byte	0x00, 0xf5, 0x21, 0x00


	//----- nvinfo : EIATTR_KPARAM_INFO
	.align		4
.L_75:
        /*0048*/ 	.byte	0x04, 0x17
        /*004a*/ 	.short	(.L_77 - .L_76)
.L_76:
        /*004c*/ 	.word	0x00000000
        /*0050*/ 	.short	0x000c
        /*0052*/ 	.short	0x0060
        /*0054*/ 	.byte	0x00, 0xf5, 0x21, 0x00


	//----- nvinfo : EIATTR_KPARAM_INFO
	.align		4
.L_77:
        /*0058*/ 	.byte	0x04, 0x17
        /*005a*/ 	.short	(.L_79 - .L_78)
.L_78:
        /*005c*/ 	.word	0x00000000
        /*0060*/ 	.short	0x000b
        /*0062*/ 	.short	0x0058
        /*0064*/ 	.byte	0x00, 0xf5, 0x21, 0x00


	//----- nvinfo : EIATTR_KPARAM_INFO
	.align		4
.L_79:
        /*0068*/ 	.byte	0x04, 0x17
        /*006a*/ 	.short	(.L_81 - .L_80)
.L_80:
        /*006c*/ 	.word	0x00000000
        /*0070*/ 	.short	0x000a
        /*0072*/ 	.short	0x0050
        /*0074*/ 	.byte	0x00, 0xf5, 0x21, 0x00


	//----- nvinfo : EIATTR_KPARAM_INFO
	.align		4
.L_81:
        /*0078*/ 	.byte	0x04, 0x17
        /*007a*/ 	.short	(.L_83 - .L_82)
.L_82:
        /*007c*/ 	.word	0x00000000
        /*0080*/ 	.short	0x0009
        /*0082*/ 	.short	0x0048
        /*0084*/ 	.byte	0x00, 0xf5, 0x21, 0x00


	//----- nvinfo : EIATTR_KPARAM_INFO
	.align		4
.L_83:
        /*0088*/ 	.byte	0x04, 0x17
        /*008a*/ 	.short	(.L_85 - .L_84)
.L_84:
        /*008c*/ 	.word	0x00000000
        /*0090*/ 	.short	0x0008
        /*0092*/ 	.short	0x0040
        /*0094*/ 	.byte	0x00, 0xf5, 0x21, 0x00


	//----- nvinfo : EIATTR_KPARAM_INFO
	.align		4
.L_85:
        /*0098*/ 	.byte	0x04, 0x17
        /*009a*/ 	.short	(.L_87 - .L_86)
.L_86:
        /*009c*/ 	.word	0x00000000
        /*00a0*/ 	.short	0x0007
        /*00a2*/ 	.short	0x0038
        /*00a4*/ 	.byte	0x00, 0xf5, 0x21, 0x00


	//----- nvinfo : EIATTR_KPARAM_INFO
	.align		4
.L_87:
        /*00a8*/ 	.byte	0x04, 0x17
        /*00aa*/ 	.short	(.L_89 - .L_88)
.L_88:
        /*00ac*/ 	.word	0x00000000
        /*00b0*/ 	.short	0x0006
        /*00b2*/ 	.short	0x0030
        /*00b4*/ 	.byte	0x00, 0xf5, 0x21, 0x00


	//----- nvinfo : EIATTR_KPARAM_INFO
	.align		4
.L_89:
        /*00b8*/ 	.byte	0x04, 0x17
        /*00ba*/ 	.short	(.L_91 - .L_90)
.L_90:
        /*00bc*/ 	.word	0x00000000
        /*00c0*/ 	.short	0x0005
        /*00c2*/ 	.short	0x0028
        /*00c4*/ 	.byte	0x00, 0xf5, 0x21, 0x00


	//----- nvinfo : EIATTR_KPARAM_INFO
	.align		4
.L_91:
        /*00c8*/ 	.byte	0x04, 0x17
        /*00ca*/ 	.short	(.L_93 - .L_92)
.L_92:
        /*00cc*/ 	.word	0x00000000
        /*00d0*/ 	.short	0x0004
        /*00d2*/ 	.short	0x0020
        /*00d4*/ 	.byte	0x00, 0xf5, 0x21, 0x00


	//----- nvinfo : EIATTR_KPARAM_INFO
	.align		4
.L_93:
        /*00d8*/ 	.byte	0x04, 0x17
        /*00da*/ 	.short	(.L_95 - .L_94)
.L_94:
        /*00dc*/ 	.word	0x00000000
        /*00e0*/ 	.short	0x0003
        /*00e2*/ 	.short	0x0018
        /*00e4*/ 	.byte	0x00, 0xf5, 0x21, 0x00


	//----- nvinfo : EIATTR_KPARAM_INFO
	.align		4
.L_95:
        /*00e8*/ 	.byte	0x04, 0x17
        /*00ea*/ 	.short	(.L_97 - .L_96)
.L_96:
        /*00ec*/ 	.word	0x00000000
        /*00f0*/ 	.short	0x0002
        /*00f2*/ 	.short	0x0010
        /*00f4*/ 	.byte	0x00, 0xf5, 0x21, 0x00


	//----- nvinfo : EIATTR_KPARAM_INFO
	.align		4
.L_97:
        /*00f8*/ 	.byte	0x04, 0x17
        /*00fa*/ 	.short	(.L_99 - .L_98)
.L_98:
        /*00fc*/ 	.word	0x00000000
        /*0100*/ 	.short	0x0001
        /*0102*/ 	.short	0x0008
        /*0104*/ 	.byte	0x00, 0xf5, 0x21, 0x00


	//----- nvinfo : EIATTR_KPARAM_INFO
	.align		4
.L_99:
        /*0108*/ 	.byte	0x04, 0x17
        /*010a*/ 	.short	(.L_101 - .L_100)
.L_100:
        /*010c*/ 	.word	0x00000000
        /*0110*/ 	.short	0x0000
        /*0112*/ 	.short	0x0000
        /*0114*/ 	.byte	0x00, 0xf5, 0x21, 0x00


	//----- nvinfo : EIATTR_SPARSE_MMA_MASK
	.align		4
.L_101:
        /*0118*/ 	.byte	0x03, 0x50
        /*011a*/ 	.short	0x0000


	//----- nvinfo : EIATTR_MAXREG_COUNT
	.align		4
        /*011c*/ 	.byte	0x03, 0x1b
        /*011e*/ 	.short	0x00ff


	//----- nvinfo : EIATTR_MERCURY_ISA_VERSION
	.align		4
        /*0120*/ 	.byte	0x03, 0x5f
        /*0122*/ 	.short	0x0101


	//----- nvinfo : EIATTR_VRC_CTA_INIT_COUNT
	.align		4
        /*0124*/ 	.byte	0x02, 0x4a
	.zero		1
	.zero		1


	//----- nvinfo : EIATTR_EXIT_INSTR_OFFSETS
	.align		4
        /*0128*/ 	.byte	0x04, 0x1c
        /*012a*/ 	.short	(.L_103 - .L_102)


	//   ....[0]....
.L_102:
        /*012c*/ 	.word	0x00000080


	//   ....[1]....
        /*0130*/ 	.word	0x00000510


	//----- nvinfo : EIATTR_CBANK_PARAM_SIZE
	.align		4
.L_103:
        /*0134*/ 	.byte	0x03, 0x19
        /*0136*/ 	.short	0x0088


	//----- nvinfo : EIATTR_PARAM_CBANK
	.align		4
        /*0138*/ 	.byte	0x04, 0x0a
        /*013a*/ 	.short	(.L_105 - .L_104)
	.align		4
.L_104:
        /*013c*/ 	.word	index@(.nv.constant0._Z6updatePfS_S_S_S_S_S_S_S_S_S_S_S_S_S_fm)
        /*0140*/ 	.short	0x0380
        /*0142*/ 	.short	0x0088


	//----- nvinfo : EIATTR_SW_WAR
	.align		4
.L_105:
        /*0144*/ 	.byte	0x04, 0x36
        /*0146*/ 	.short	(.L_107 - .L_106)
.L_106:
        /*0148*/ 	.word	0x00000008
.L_107:


//--------------------- .nv.callgraph             --------------------------
	.section	.nv.callgraph,"",@"SHT_CUDA_CALLGRAPH"
	.align	4
	.sectionentsize	8
	.align		4
        /*0000*/ 	.word	0x00000000
	.align		4
        /*0004*/ 	.word	0xffffffff
	.align		4
        /*0008*/ 	.word	index@(_Z5checkPfm)
	.align		4
        /*000c*/ 	.word	index@(vprintf)
	.align		4
        /*0010*/ 	.word	0x00000000
	.align		4
        /*0014*/ 	.word	0xfffffffe
	.align		4
        /*0018*/ 	.word	0x00000000
	.align		4
        /*001c*/ 	.word	0xfffffffd
	.align		4
        /*0020*/ 	.word	0x00000000
	.align		4
        /*0024*/ 	.word	0xfffffffc


//--------------------- .nv.constant4             --------------------------
	.section	.nv.constant4,"a",@progbits
	.align	8
	.align		8
.nv.constant4:
        /*0000*/ 	.dword	vprintf
	.align		8
        /*0008*/ 	.dword	$str
	.align		8
        /*0010*/ 	.dword	$str$1


//--------------------- .text._Z5checkPfm         --------------------------
	.section	.text._Z5checkPfm,"ax",@progbits
	.align	128
        .global         _Z5checkPfm
        .type           _Z5checkPfm,@function
        .size           _Z5checkPfm,(.L_x_40 - _Z5checkPfm)
        .other          _Z5checkPfm,@"STO_CUDA_ENTRY STV_DEFAULT"
_Z5checkPfm:
.text._Z5checkPfm:
[----:B------:R-:W0:Y:S01]  /*0000*/  LDC R1, c[0x0][0x37c] ;  /* 0x0000df00ff017b82 */ /* 0x000e220000000800 */
[----:B------:R-:W1:Y:S01]  /*0010*/  LDCU.64 UR6, c[0x0][0x388] ;  /* 0x00007100ff0677ac */ /* 0x000e620008000a00 */
[----:B0-----:R-:W-:Y:S01]  /*0020*/  VIADD R1, R1, 0xfffffff8 ;  /* 0xfffffff801017836 */ /* 0x001fe20000000000 */
[----:B------:R-:W0:Y:S01]  /*0030*/  LDCU UR4, c[0x0][0x2f8] ;  /* 0x00005f00ff0477ac */ /* 0x000e220008000800 */
[----:B------:R-:W2:Y:S01]  /*0040*/  LDCU UR5, c[0x0][0x2fc] ;  /* 0x00005f80ff0577ac */ /* 0x000ea20008000800 */
[----:B-1----:R-:W-:-:S04]  /*0050*/  UISETP.NE.U32.AND UP0, UPT, UR6, URZ, UPT ;  /* 0x000000ff0600728c */ /* 0x002fc8000bf05070 */
[----:B------:R-:W-:Y:S01]  /*0060*/  UISETP.NE.AND.EX UP0, UPT, UR7, URZ, UPT, UP0 ;  /* 0x000000ff0700728c */ /* 0x000fe2000bf05300 */
[----:B0-----:R-:W-:-:S05]  /*0070*/  IADD3 R18, P0, PT, R1, UR4, RZ ;  /* 0x0000000401127c10 */ /* 0x001fca000ff1e0ff */
[----:B--2---:R-:W-:-:S03]  /*0080*/  IMAD.X R2, RZ, RZ, UR5, P0 ;  /* 0x00000005ff027e24 */ /* 0x004fc600080e06ff */
[----:B------:R-:W-:Y:S05]  /*0090*/  BRA.U !UP0, `(.L_x_0) ;  /* 0x0000001908307547 */ /* 0x000fea000b800000 */
[----:B------:R-:W-:Y:S01]  /*00a0*/  UISETP.GE.U32.AND UP0, UPT, UR6, 0x10, UPT ;  /* 0x000000100600788c */ /* 0x000fe2000bf06070 */
[----:B------:R-:W-:Y:S01]  /*00b0*/  CS2R R22, SRZ ;  /* 0x0000000000167805 */ /* 0x000fe2000001ff00 */
[----:B------:R-:W0:Y:S02]  /*00c0*/  LDCU.64 UR36, c[0x0][0x358] ;  /* 0x00006b00ff2477ac */ /* 0x000e240008000a00 */
[----:B------:R-:W-:Y:S02]  /*00d0*/  UISETP.GE.U32.AND.EX UP0, UPT, UR7, URZ, UPT, UP0 ;  /* 0x000000ff0700728c */ /* 0x000fe4000bf06100 */
[----:B------:R-:W-:-:S07]  /*00e0*/  ULOP3.LUT UR38, UR6, 0xf, URZ, 0xc0, !UPT ;  /* 0x0000000f06267892 */ /* 0x000fce000f8ec0ff */
[----:B------:R-:W-:Y:S05]  /*00f0*/  BRA.U !UP0, `(.L_x_1) ;  /* 0x0000000d081c7547 */ /* 0x000fea000b800000 */
[----:B------:R-:W1:Y:S01]  /*0100*/  LDCU.64 UR4, c[0x0][0x380] ;  /* 0x00007000ff0477ac */ /* 0x000e620008000a00 */
[----:B------:R-:W-:Y:S01]  /*0110*/  BSSY.RECONVERGENT B6, `(.L_x_1) ;  /* 0x00000c5000067945 */ /* 0x000fe20003800200 */
[----:B------:R-:W2:Y:S01]  /*0120*/  LDCU UR7, c[0x0][0x38c] ;  /* 0x00007180ff0777ac */ /* 0x000ea20008000800 */
[----:B------:R-:W-:-:S06]  /*0130*/  ULOP3.LUT UR6, UR6, 0xfffffff0, URZ, 0xc0, !UPT ;  /* 0xfffffff006067892 */ /* 0x000fcc000f8ec0ff */
[----:B------:R-:W-:Y:S02]  /*0140*/  IMAD.U32 R23, RZ, RZ, UR6 ;  /* 0x00000006ff177e24 */ /* 0x000fe4000f8e00ff */
[----:B------:R-:W-:Y:S01]  /*0150*/  IMAD.U32 R25, RZ, RZ, UR6 ;  /* 0x00000006ff197e24 */ /* 0x000fe2000f8e00ff */
[----:B-1----:R-:W-:-:S04]  /*0160*/  UIADD3 UR4, UP0, UPT, UR4, 0x20, URZ ;  /* 0x0000002004047890 */ /* 0x002fc8000ff1e0ff */
[----:B------:R-:W-:Y:S01]  /*0170*/  UIADD3.X UR5, UPT, UPT, URZ, UR5, URZ, UP0, !UPT ;  /* 0x00000005ff057290 */ /* 0x000fe200087fe4ff */
[----:B--2---:R-:W-:Y:S01]  /*0180*/  MOV R22, UR7 ;  /* 0x0000000700167c02 */ /* 0x004fe20008000f00 */
[----:B------:R-:W-:Y:S02]  /*0190*/  IMAD.U32 R24, RZ, RZ, UR7 ;  /* 0x00000007ff187e24 */ /* 0x000fe4000f8e00ff */
[----:B------:R-:W-:Y:S02]  /*01a0*/  IMAD.U32 R16, RZ, RZ, UR4 ;  /* 0x00000004ff107e24 */ /* 0x000fe4000f8e00ff */
[----:B------:R-:W-:-:S07]  /*01b0*/  MOV R17, UR5 ;  /* 0x0000000500117c02 */ /* 0x000fce0008000f00 */
.L_x_18:
[----:B0-----:R-:W2:Y:S01]  /*01c0*/  LDG.E R0, desc[UR36][R16.64+-0x20] ;  /* 0xffffe02410007981 */ /* 0x001ea2000c1e1900 */
[----:B------:R-:W-:Y:S01]  /*01d0*/  MOV R19, 0x0 ;  /* 0x0000000000137802 */ /* 0x000fe20000000f00 */
[----:B------:R-:W0:Y:S01]  /*01e0*/  LDCU.64 UR4, c[0x4][0x8] ;  /* 0x01000100ff0477ac */ /* 0x000e220008000a00 */
[----:B------:R-:W-:Y:S01]  /*01f0*/  IADD3 R25, P0, PT, R25, -0x10, RZ ;  /* 0xfffffff019197810 */ /* 0x000fe20007f1e0ff */
[----:B------:R-:W-:Y:S01]  /*0200*/  IMAD.MOV.U32 R6, RZ, RZ, R18 ;  /* 0x000000ffff067224 */ /* 0x000fe200078e0012 */
[----:B------:R1:W3:Y:S01]  /*0210*/  LDC.64 R8, c[0x4][R19] ;  /* 0x0100000013087b82 */ /* 0x0002e20000000a00 */
[----:B------:R-:W-:Y:S02]  /*0220*/  MOV R7, R2 ;  /* 0x0000000200077202 */ /* 0x000fe40000000f00 */
[----:B------:R-:W-:Y:S02]  /*0230*/  IADD3.X R24, PT, PT, R24, -0x1, RZ, P0, !PT ;  /* 0xffffffff18187810 */ /* 0x000fe400007fe4ff */
[----:B------:R-:W-:-:S04]  /*0240*/  ISETP.NE.U32.AND P0, PT, R25, RZ, PT ;  /* 0x000000ff1900720c */ /* 0x000fc80003f05070 */
[----:B------:R-:W-:-:S04]  /*0250*/  ISETP.NE.AND.EX P0, PT, R24, RZ, PT, P0 ;  /* 0x000000ff1800720c */ /* 0x000fc80003f05300 */
[----:B------:R-:W-:Y:S01]  /*0260*/  P2R R26, PR, RZ, 0x1 ;  /* 0x00000001ff1a7803 */ /* 0x000fe20000000000 */
[----:B0-----:R-:W-:Y:S02]  /*0270*/  IMAD.U32 R4, RZ, RZ, UR4 ;  /* 0x00000004ff047e24 */ /* 0x001fe4000f8e00ff */
[----:B------:R-:W-:Y:S01]  /*0280*/  IMAD.U32 R5, RZ, RZ, UR5 ;  /* 0x00000005ff057e24 */ /* 0x000fe2000f8e00ff */
[----:B--2---:R-:W0:Y:S02]  /*0290*/  F2F.F64.F32 R10, R0 ;  /* 0x00000000000a7310 */ /* 0x004e240000201800 */
[----:B0--3--:R1:W-:Y:S04]  /*02a0*/  STL.64 [R1], R10 ;  /* 0x0000000a01007387 */ /* 0x0093e80000100a00 */
[----:B------:R-:W-:-:S07]  /*02b0*/  LEPC R20, `(.L_x_2) ;  /* 0x000000001014794e */ /* 0x000fce0000000000 */
[----:B-1----:R-:W-:Y:S05]  /*02c0*/  CALL.ABS.NOINC R8 ;  /* 0x0000000008007343 */ /* 0x002fea0003c00000 */
.L_x_2:
[----:B------:R-:W2:Y:S01]  /*02d0*/  LDG.E R0, desc[UR36][R16.64+-0x1c] ;  /* 0xffffe42410007981 */ /* 0x000ea2000c1e1900 */
[----:B------:R0:W1:Y:S01]  /*02e0*/  LDC.64 R8, c[0x4][R19] ;  /* 0x0100000013087b82 */ /* 0x0000620000000a00 */
[----:B------:R-:W3:Y:S01]  /*02f0*/  LDCU.64 UR4, c[0x4][0x8] ;  /* 0x01000100ff0477ac */ /* 0x000ee20008000a00 */
[----:B------:R-:W-:Y:S01]  /*0300*/  IMAD.MOV.U32 R6, RZ, RZ, R18 ;  /* 0x000000ffff067224 */ /* 0x000fe200078e0012 */
[----:B------:R-:W-:Y:S01]  /*0310*/  MOV R7, R2 ;  /* 0x0000000200077202 */ /* 0x000fe20000000f00 */
[----:B---3--:R-:W-:Y:S02]  /*0320*/  IMAD.U32 R4, RZ, RZ, UR4 ;  /* 0x00000004ff047e24 */ /* 0x008fe4000f8e00ff */
[----:B------:R-:W-:Y:S01]  /*0330*/  IMAD.U32 R5, RZ, RZ, UR5 ;  /* 0x00000005ff057e24 */ /* 0x000fe2000f8e00ff */
[----:B--2---:R-:W2:Y:S02]  /*0340*/  F2F.F64.F32 R10, R0 ;  /* 0x00000000000a7310 */ /* 0x004ea40000201800 */
[----:B-12---:R0:W-:Y:S04]  /*0350*/  STL.64 [R1], R10 ;  /* 0x0000000a01007387 */ /* 0x0061e80000100a00 */
[----:B------:R-:W-:-:S07]  /*0360*/  LEPC R20, `(.L_x_3) ;  /* 0x000000001014794e */ /* 0x000fce0000000000 */
[----:B0-----:R-:W-:Y:S05]  /*0370*/  CALL.ABS.NOINC R8 ;  /* 0x0000000008007343 */ /* 0x001fea0003c00000 */
.L_x_3:
        /* <DEDUP_REMOVED lines=11> */
.L_x_4:
        /* <DEDUP_REMOVED lines=11> */
.L_x_5:
        /* <DEDUP_REMOVED lines=11> */
.L_x_6:
        /* <DEDUP_REMOVED lines=11> */
.L_x_7:
        /* <DEDUP_REMOVED lines=11> */
.L_x_8:
        /* <DEDUP_REMOVED lines=11> */
.L_x_9:
        /* <DEDUP_REMOVED lines=11> */
.L_x_10:
        /* <DEDUP_REMOVED lines=11> */
.L_x_11:
        /* <DEDUP_REMOVED lines=11> */
.L_x_12:
        /* <DEDUP_REMOVED lines=11> */
.L_x_13:
        /* <DEDUP_REMOVED lines=11> */
.L_x_14:
        /* <DEDUP_REMOVED lines=11> */
.L_x_15:
        /* <DEDUP_REMOVED lines=11> */
.L_x_16:
        /* <DEDUP_REMOVED lines=11> */
.L_x_17:
[----:B------:R-:W-:Y:S02]  /*0d20*/  ISETP.NE.AND P6, PT, R26, RZ, PT ;  /* 0x000000ff1a00720c */ /* 0x000fe40003fc5270 */
[----:B------:R-:W-:-:S05]  /*0d30*/  IADD3 R16, P0, PT, R16, 0x40, RZ ;  /* 0x0000004010107810 */ /* 0x000fca0007f1e0ff */
[----:B------:R-:W-:-:S06]  /*0d40*/  IMAD.X R17, RZ, RZ, R17, P0 ;  /* 0x000000ffff117224 */ /* 0x000fcc00000e0611 */
[----:B------:R-:W-:Y:S05]  /*0d50*/  @P6 BRA `(.L_x_18) ;  /* 0xfffffff400186947 */ /* 0x000fea000383ffff */
[----:B------:R-:W-:Y:S05]  /*0d60*/  BSYNC.RECONVERGENT B6 ;  /* 0x0000000000067941 */ /* 0x000fea0003800200 */
.L_x_1:
[----:B------:R-:W-:Y:S01]  /*0d70*/  UISETP.NE.U32.AND UP0, UPT, UR38, URZ, UPT ;  /* 0x000000ff2600728c */ /* 0x000fe2000bf05070 */
[----:B------:R-:W-:Y:S03]  /*0d80*/  BSSY.RECONVERGENT B6, `(.L_x_0) ;  /* 0x00000bd000067945 */ /* 0x000fe60003800200 */
[----:B------:R-:W-:-:S09]  /*0d90*/  UISETP.NE.AND.EX UP0, UPT, URZ, URZ, UPT, UP0 ;  /* 0x000000ffff00728c */ /* 0x000fd2000bf05300 */
[----:B------:R-:W-:Y:S05]  /*0da0*/  BRA.U !UP0, `(.L_x_19) ;  /* 0x0000000908e87547 */ /* 0x000fea000b800000 */
[----:B------:R-:W1:Y:S01]  /*0db0*/  LDC R24, c[0x0][0x388] ;  /* 0x0000e200ff187b82 */ /* 0x000e620000000800 */
[----:B------:R-:W-:-:S04]  /*0dc0*/  UISETP.GE.U32.AND UP0, UPT, UR38, 0x8, UPT ;  /* 0x000000082600788c */ /* 0x000fc8000bf06070 */
[----:B------:R-:W-:Y:S01]  /*0dd0*/  UISETP.GE.U32.AND.EX UP0, UPT, URZ, URZ, UPT, UP0 ;  /* 0x000000ffff00728c */ /* 0x000fe2000bf06100 */
[----:B-1----:R-:W-:-:S08]  /*0de0*/  LOP3.LUT R24, R24, 0x7, RZ, 0xc0, !PT ;  /* 0x0000000718187812 */ /* 0x002fd000078ec0ff */
[----:B------:R-:W-:Y:S05]  /*0df0*/  BRA.U !UP0, `(.L_x_20) ;  /* 0x0000000508787547 */ /* 0x000fea000b800000 */
[----:B------:R-:W1:Y:S02]  /*0e00*/  LDCU.64 UR4, c[0x0][0x380] ;  /* 0x00007000ff0477ac */ /* 0x000e640008000a00 */
[----:B-1----:R-:W-:-:S04]  /*0e10*/  LEA R16, P0, R23, UR4, 0x2 ;  /* 0x0000000417107c11 */ /* 0x002fc8000f8010ff */
[----:B------:R-:W-:Y:S01]  /*0e20*/  LEA.HI.X R17, R23, UR5, R22, 0x2, P0 ;  /* 0x0000000517117c11 */ /* 0x000fe200080f1416 */
[----:B------:R-:W1:Y:S04]  /*0e30*/  LDCU.64 UR4, c[0x4][0x8] ;  /* 0x01000100ff0477ac */ /* 0x000e680008000a00 */
[----:B0-----:R-:W2:Y:S01]  /*0e40*/  LDG.E R0, desc[UR36][R16.64] ;  /* 0x0000002410007981 */ /* 0x001ea2000c1e1900 */
[----:B------:R-:W-:Y:S01]  /*0e50*/  MOV R19, 0x0 ;  /* 0x0000000000137802 */ /* 0x000fe20000000f00 */
[----:B------:R-:W-:Y:S01]  /*0e60*/  IMAD.MOV.U32 R7, RZ, RZ, R2 ;  /* 0x000000ffff077224 */ /* 0x000fe200078e0002 */
[----:B------:R-:W-:Y:S02]  /*0e70*/  MOV R6, R18 ;  /* 0x0000001200067202 */ /* 0x000fe40000000f00 */
[----:B------:R0:W3:Y:S01]  /*0e80*/  LDC.64 R8, c[0x4][R19] ;  /* 0x0100000013087b82 */ /* 0x0000e20000000a00 */
[----:B-1----:R-:W-:-:S02]  /*0e90*/  IMAD.U32 R4, RZ, RZ, UR4 ;  /* 0x00000004ff047e24 */ /* 0x002fc4000f8e00ff */
[----:B------:R-:W-:Y:S01]  /*0ea0*/  IMAD.U32 R5, RZ, RZ, UR5 ;  /* 0x00000005ff057e24 */ /* 0x000fe2000f8e00ff */
[----:B--2---:R-:W1:Y:S02]  /*0eb0*/  F2F.F64.F32 R10, R0 ;  /* 0x00000000000a7310 */ /* 0x004e640000201800 */
[----:B-1-3--:R0:W-:Y:S04]  /*0ec0*/  STL.64 [R1], R10 ;  /* 0x0000000a01007387 */ /* 0x00a1e80000100a00 */
[----:B------:R-:W-:-:S07]  /*0ed0*/  LEPC R20, `(.L_x_21) ;  /* 0x000000001014794e */ /* 0x000fce0000000000 */
[----:B0-----:R-:W-:Y:S05]  /*0ee0*/  CALL.ABS.NOINC R8 ;  /* 0x0000000008007343 */ /* 0x001fea0003c00000 */
.L_x_21:
[----:B------:R-:W2:Y:S01]  /*0ef0*/  LDG.E R0, desc[UR36][R16.64+0x4] ;  /* 0x0000042410007981 */ /* 0x000ea2000c1e1900 */
[----:B------:R0:W1:Y:S01]  /*0f00*/  LDC.64 R8, c[0x4][R19] ;  /* 0x0100000013087b82 */ /* 0x0000620000000a00 */
[----:B------:R-:W3:Y:S01]  /*0f10*/  LDCU.64 UR4, c[0x4][0x8] ;  /* 0x01000100ff0477ac */ /* 0x000ee20008000a00 */
[----:B------:R-:W-:Y:S01]  /*0f20*/  MOV R6, R18 ;  /* 0x0000001200067202 */ /* 0x000fe20000000f00 */
[----:B------:R-:W-:Y:S02]  /*0f30*/  IMAD.MOV.U32 R7, RZ, RZ, R2 ;  /* 0x000000ffff077224 */ /* 0x000fe400078e0002 */
[----:B---3--:R-:W-:Y:S02]  /*0f40*/  IMAD.U32 R4, RZ, RZ, UR4 ;  /* 0x00000004ff047e24 */ /* 0x008fe4000f8e00ff */
[----:B------:R-:W-:Y:S01]  /*0f50*/  IMAD.U32 R5, RZ, RZ, UR5 ;  /* 0x00000005ff057e24 */ /* 0x000fe2000f8e00ff */
[----:B--2---:R-:W2:Y:S02]  /*0f60*/  F2F.F64.F32 R10, R0 ;  /* 0x00000000000a7310 */ /* 0x004ea40000201800 */
[----:B-12---:R0:W-:Y:S04]  /*0f70*/  STL.64 [R1], R10 ;  /* 0x0000000a01007387 */ /* 0x0061e80000100a00 */
[----:B------:R-:W-:-:S07]  /*0f80*/  LEPC R20, `(.L_x_22) ;  /* 0x000000001014794e */ /* 0x000fce0000000000 */
[----:B0-----:R-:W-:Y:S05]  /*0f90*/  CALL.ABS.NOINC R8 ;  /* 0x0000000008007343 */ /* 0x001fea0003c00000 */
.L_x_22:
        /* <DEDUP_REMOVED lines=11> */
.L_x_23:
        /* <DEDUP_REMOVED lines=11> */
.L_x_24:
        /* <DEDUP_REMOVED lines=11> */
.L_x_25:
        /* <DEDUP_REMOVED lines=11> */
.L_x_26:
        /* <DEDUP_REMOVED lines=11> */
.L_x_27:
        /* <DEDUP_REMOVED lines=11> */
.L_x_28:
[----:B------:R-:W-:-:S05]  /*13c0*/  IADD3 R23, P0, PT, R23, 0x8, RZ ;  /* 0x0000000817177810 */ /* 0x000fca0007f1e0ff */
[----:B------:R-:W-:-:S08]  /*13d0*/  IMAD.X R22, RZ, RZ, R22, P0 ;  /* 0x000000ffff167224 */ /* 0x000fd000000e0616 */
.L_x_20:
[----:B------:R-:W-:-:S04]  /*13e0*/  ISETP.NE.U32.AND P0, PT, R24, RZ, PT ;  /* 0x000000ff1800720c */ /* 0x000fc80003f05070 */
[----:B------:R-:W-:-:S13]  /*13f0*/  ISETP.NE.AND.EX P0, PT, RZ, RZ, PT, P0 ;  /* 0x000000ffff00720c */ /* 0x000fda0003f05300 */
[----:B------:R-:W-:Y:S05]  /*1400*/  @!P0 BRA `(.L_x_19) ;  /* 0x0000000400508947 */ /* 0x000fea0003800000 */
[----:B------:R-:W1:Y:S01]  /*1410*/  LDCU UR4, c[0x0][0x388] ;  /* 0x00007100ff0477ac */ /* 0x000e620008000800 */
[----:B------:R-:W-:Y:S01]  /*1420*/  ISETP.GE.U32.AND P0, PT, R24, 0x4, PT ;  /* 0x000000041800780c */ /* 0x000fe20003f06070 */
[----:B------:R-:W-:-:S03]  /*1430*/  IMAD.MOV.U32 R25, RZ, RZ, RZ ;  /* 0x000000ffff197224 */ /* 0x000fc600078e00ff */
[----:B------:R-:W-:Y:S01]  /*1440*/  ISETP.GE.U32.AND.EX P0, PT, RZ, RZ, PT, P0 ;  /* 0x000000ffff00720c */ /* 0x000fe20003f06100 */
[----:B-1----:R-:W-:-:S06]  /*1450*/  ULOP3.LUT UR4, UR4, 0x3, URZ, 0xc0, !UPT ;  /* 0x0000000304047892 */ /* 0x002fcc000f8ec0ff */
[----:B------:R-:W-:-:S06]  /*1460*/  MOV R24, UR4 ;  /* 0x0000000400187c02 */ /* 0x000fcc0008000f00 */
[----:B------:R-:W-:Y:S05]  /*1470*/  @!P0 BRA `(.L_x_29) ;  /* 0x0000000000c88947 */ /* 0x000fea0003800000 */
        /* <DEDUP_REMOVED lines=15> */
.L_x_30:
        /* <DEDUP_REMOVED lines=11> */
.L_x_31:
        /* <DEDUP_REMOVED lines=11> */
.L_x_32:
[----:B------:R-:W2:Y:S01]  /*16d0*/  LDG.E R16, desc[UR36][R16.64+0xc] ;  /* 0x00000c2410107981 */ /* 0x000ea2000c1e1900 */
[----:B------:R0:W1:Y:S01]  /*16e0*/  LDC.64 R8, c[0x4][R19] ;  /* 0x0100000013087b82 */ /* 0x0000620000000a00 */
[----:B------:R-:W3:Y:S01]  /*16f0*/  LDCU.64 UR4, c[0x4][0x8] ;  /* 0x01000100ff0477ac */ /* 0x000ee20008000a00 */
[----:B------:R-:W-:Y:S02]  /*1700*/  IMAD.MOV.U32 R6, RZ, RZ, R18 ;  /* 0x000000ffff067224 */ /* 0x000fe400078e0012 */
[----:B------:R-:W-:Y:S02]  /*1710*/  IMAD.MOV.U32 R7, RZ, RZ, R2 ;  /* 0x000000ffff077224 */ /* 0x000fe400078e0002 */
[----:B---3--:R-:W-:Y:S01]  /*1720*/  IMAD.U32 R4, RZ, RZ, UR4 ;  /* 0x00000004ff047e24 */ /* 0x008fe2000f8e00ff */
[----:B------:R-:W-:Y:S01]  /*1730*/  MOV R5, UR5 ;  /* 0x0000000500057c02 */ /* 0x000fe20008000f00 */
[----:B--2---:R-:W2:Y:S02]  /*1740*/  F2F.F64.F32 R10, R16 ;  /* 0x00000010000a7310 */ /* 0x004ea40000201800 */
[----:B-12---:R0:W-:Y:S04]  /*1750*/  STL.64 [R1], R10 ;  /* 0x0000000a01007387 */ /* 0x0061e80000100a00 */
[----:B------:R-:W-:-:S07]  /*1760*/  LEPC R20, `(.L_x_33) ;  /* 0x000000001014794e */ /* 0x000fce0000000000 */
[----:B0-----:R-:W-:Y:S05]  /*1770*/  CALL.ABS.NOINC R8 ;  /* 0x0000000008007343 */ /* 0x001fea0003c00000 */
.L_x_33:
[----:B------:R-:W-:-:S04]  /*1780*/  IADD3 R23, P0, PT, R23, 0x4, RZ ;  /* 0x0000000417177810 */ /* 0x000fc80007f1e0ff */
[----:B------:R-:W-:-:S09]  /*1790*/  IADD3.X R22, PT, PT, RZ, R22, RZ, P0, !PT ;  /* 0x00000016ff167210 */ /* 0x000fd200007fe4ff */
.L_x_29:
[----:B------:R-:W-:-:S04]  /*17a0*/  ISETP.NE.U32.AND P0, PT, R24, RZ, PT ;  /* 0x000000ff1800720c */ /* 0x000fc80003f05070 */
[----:B------:R-:W-:-:S13]  /*17b0*/  ISETP.NE.AND.EX P0, PT, R25, RZ, PT, P0 ;  /* 0x000000ff1900720c */ /* 0x000fda0003f05300 */
[----:B------:R-:W-:Y:S05]  /*17c0*/  @!P0 BRA `(.L_x_19) ;  /* 0x0000000000608947 */ /* 0x000fea0003800000 */
[----:B------:R-:W1:Y:S02]  /*17d0*/  LDCU.64 UR4, c[0x0][0x380] ;  /* 0x00007000ff0477ac */ /* 0x000e640008000a00 */
[----:B-1----:R-:W-:-:S04]  /*17e0*/  LEA R16, P0, R23, UR4, 0x2 ;  /* 0x0000000417107c11 */ /* 0x002fc8000f8010ff */
[----:B------:R-:W-:-:S09]  /*17f0*/  LEA.HI.X R17, R23, UR5, R22, 0x2, P0 ;  /* 0x0000000517117c11 */ /* 0x000fd200080f1416 */
.L_x_35:
[----:B0-----:R-:W2:Y:S01]  /*1800*/  LDG.E R0, desc[UR36][R16.64] ;  /* 0x0000002410007981 */ /* 0x001ea2000c1e1900 */
[----:B------:R-:W-:Y:S01]  /*1810*/  MOV R8, 0x0 ;  /* 0x0000000000087802 */ /* 0x000fe20000000f00 */
[----:B------:R-:W0:Y:S01]  /*1820*/  LDCU.64 UR4, c[0x4][0x8] ;  /* 0x01000100ff0477ac */ /* 0x000e220008000a00 */
[----:B------:R-:W-:Y:S01]  /*1830*/  IADD3 R24, P0, PT, R24, -0x1, RZ ;  /* 0xffffffff18187810 */ /* 0x000fe20007f1e0ff */
[----:B------:R-:W-:Y:S01]  /*1840*/  IMAD.MOV.U32 R7, RZ, RZ, R2 ;  /* 0x000000ffff077224 */ /* 0x000fe200078e0002 */
[----:B------:R-:W-:Y:S02]  /*1850*/  MOV R6, R18 ;  /* 0x0000001200067202 */ /* 0x000fe40000000f00 */
[----:B------:R-:W1:Y:S01]  /*1860*/  LDC.64 R8, c[0x4][R8] ;  /* 0x0100000008087b82 */ /* 0x000e620000000a00 */
[----:B------:R-:W-:Y:S02]  /*1870*/  IADD3.X R25, PT, PT, R25, -0x1, RZ, P0, !PT ;  /* 0xffffffff19197810 */ /* 0x000fe400007fe4ff */
[----:B------:R-:W-:-:S04]  /*1880*/  ISETP.NE.U32.AND P0, PT, R24, RZ, PT ;  /* 0x000000ff1800720c */ /* 0x000fc80003f05070 */
[----:B------:R-:W-:-:S04]  /*1890*/  ISETP.NE.AND.EX P0, PT, R25, RZ, PT, P0 ;  /* 0x000000ff1900720c */ /* 0x000fc80003f05300 */
[----:B------:R-:W-:Y:S01]  /*18a0*/  P2R R19, PR, RZ, 0x1 ;  /* 0x00000001ff137803 */ /* 0x000fe20000000000 */
[----:B0-----:R-:W-:Y:S02]  /*18b0*/  IMAD.U32 R4, RZ, RZ, UR4 ;  /* 0x00000004ff047e24 */ /* 0x001fe4000f8e00ff */
[----:B------:R-:W-:Y:S01]  /*18c0*/  IMAD.U32 R5, RZ, RZ, UR5 ;  /* 0x00000005ff057e24 */ /* 0x000fe2000f8e00ff */
[----:B--2---:R-:W0:Y:S02]  /*18d0*/  F2F.F64.F32 R10, R0 ;  /* 0x00000000000a7310 */ /* 0x004e240000201800 */
[----:B01----:R0:W-:Y:S04]  /*18e0*/  STL.64 [R1], R10 ;  /* 0x0000000a01007387 */ /* 0x0031e80000100a00 */
[----:B------:R-:W-:-:S07]  /*18f0*/  LEPC R20, `(.L_x_34) ;  /* 0x000000001014794e */ /* 0x000fce0000000000 */
[----:B0-----:R-:W-:Y:S05]  /*1900*/  CALL.ABS.NOINC R8 ;  /* 0x0000000008007343 */ /* 0x001fea0003c00000 */
.L_x_34:
[----:B------:R-:W-:Y:S02]  /*1910*/  ISETP.NE.AND P6, PT, R19, RZ, PT ;  /* 0x000000ff1300720c */ /* 0x000fe40003fc5270 */
[----:B------:R-:W-:-:S05]  /*1920*/  IADD3 R16, P0, PT, R16, 0x4, RZ ;  /* 0x0000000410107810 */ /* 0x000fca0007f1e0ff */
[----:B------:R-:W-:-:S06]  /*1930*/  IMAD.X R17, RZ, RZ, R17, P0 ;  /* 0x000000ffff117224 */ /* 0x000fcc00000e0611 */
[----:B------:R-:W-:Y:S05]  /*1940*/  @P6 BRA `(.L_x_35) ;  /* 0xfffffffc00ac6947 */ /* 0x000fea000383ffff */
.L_x_19:
[----:B0-----:R-:W-:Y:S05]  /*1950*/  BSYNC.RECONVERGENT B6 ;  /* 0x0000000000067941 */ /* 0x001fea0003800200 */
.L_x_0:
[----:B------:R-:W-:Y:S01]  /*1960*/  MOV R0, 0x0 ;  /* 0x0000000000007802 */ /* 0x000fe20000000f00 */
[----:B------:R-:W0:Y:S01]  /*1970*/  LDCU.64 UR4, c[0x4][0x10] ;  /* 0x01000200ff0477ac */ /* 0x000e220008000a00 */
[----:B------:R-:W-:Y:S02]  /*1980*/  CS2R R6, SRZ ;  /* 0x0000000000067805 */ /* 0x000fe4000001ff00 */
[----:B------:R1:W2:Y:S01]  /*1990*/  LDC.64 R2, c[0x4][R0] ;  /* 0x0100000000027b82 */ /* 0x0002a20000000a00 */
[----:B0-----:R-:W-:Y:S01]  /*19a0*/  MOV R4, UR4 ;  /* 0x0000000400047c02 */ /* 0x001fe20008000f00 */
[----:B-1----:R-:W-:-:S07]  /*19b0*/  IMAD.U32 R5, RZ, RZ, UR5 ;  /* 0x00000005ff057e24 */ /* 0x002fce000f8e00ff */
[----:B------:R-:W-:-:S07]  /*19c0*/  LEPC R20, `(.L_x_36) ;  /* 0x000000001014794e */ /* 0x000fce0000000000 */
[----:B--2---:R-:W-:Y:S05]  /*19d0*/  CALL.ABS.NOINC R2 ;  /* 0x0000000002007343 */ /* 0x004fea0003c00000 */
.L_x_36:
[----:B------:R-:W-:Y:S05]  /*19e0*/  EXIT ;  /* 0x000000000000794d */ /* 0x000fea0003800000 */
.L_x_37:
[----:B------:R-:W-:-:S00]  /*19f0*/  BRA `(.L_x_37) ;  /* 0xfffffffc00fc7947 */ /* 0x000fc0000383ffff */
[----:B------:R-:W-:-:S00]  /*1a00*/  NOP ;  /* 0x0000000000007918 */ /* 0x000fc00000000000 */
[----:B------:R-:W-:-:S00]  /*1a10*/  NOP ;  /* 0x0000000000007918 */ /* 0x000fc00000000000 */
[----:B------:R-:W-:-:S00]  /*1a20*/  NOP ;  /* 0x0000000000007918 */ /* 0x000fc00000000000 */
[----:B------:R-:W-:-:S00]  /*1a30*/  NOP ;  /* 0x0000000000007918 */ /* 0x000fc00000000000 */
[----:B------:R-:W-:-:S00]  /*1a40*/  NOP ;  /* 0x0000000000007918 */ /* 0x000fc00000000000 */
[----:B------:R-:W-:-:S00]  /*1a50*/  NOP ;  /* 0x0000000000007918 */ /* 0x000fc00000000000 */
[----:B------:R-:W-:-:S00]  /*1a60*/  NOP ;  /* 0x0000000000007918 */ /* 0x000fc00000000000 */
[----:B------:R-:W-:-:S00]  /*1a70*/  NOP ;  /* 0x0000000000007918 */ /* 0x000fc00000000000 */
.L_x_40:


//--------------------- .text._Z23update_half_dram_accessPfS_S_S_S_S_S_S_S_m --------------------------
	.section	.text._Z23update_half_dram_accessPfS_S_S_S_S_S_S_S_m,"ax",@progbits
	.align	128
        .global         _Z23update_half_dram_accessPfS_S_S_S_S_S_S_S_m
        .type           _Z23update_half_dram_accessPfS_S_S_S_S_S_S_S_m,@function
        .size           _Z23update_half_dram_accessPfS_S_S_S_S_S_S_S_m,(.L_x_41 - _Z23update_half_dram_accessPfS_S_S_S_S_S_S_S_m)
        .other          _Z23update_half_dram_accessPfS_S_S_S_S_S_S_S_m,@"STO_CUDA_ENTRY STV_DEFAULT"
_Z23update_half_dram_accessPfS_S_S_S_S_S_S_S_m:
.text._Z23update_half_dram_accessPfS_S_S_S_S_S_S_S_m:
[----:B------:R-:W-:Y:S01]  /*0000*/  LDC R1, c[0x0][0x37c] ;  /* 0x0000df00ff017b82 */ /* 0x000fe20000000800 */
[----:B------:R-:W0:Y:S07]  /*0010*/  S2R R3, SR_TID.X ;  /* 0x0000000000037919 */ /* 0x000e2e0000002100 */
[----:B------:R-:W0:Y:S01]  /*0020*/  S2UR UR4, SR_CTAID.X ;  /* 0x00000000000479c3 */ /* 0x000e220000002500 */
[----:B------:R-:W1:Y:S07]  /*0030*/  LDCU.64 UR6, c[0x0][0x3c8] ;  /* 0x00007900ff0677ac */ /* 0x000e6e0008000a00 */
[----:B------:R-:W0:Y:S02]  /*0040*/  LDC R2, c[0x0][0x360] ;  /* 0x0000d800ff027b82 */ /* 0x000e240000000800 */
[----:B0-----:R-:W-:-:S05]  /*0050*/  IMAD R2, R2, UR4, R3 ;  /* 0x0000000402027c24 */ /* 0x001fca000f8e0203 */
[----:B-1----:R-:W-:-:S04]  /*0060*/  ISETP.GE.U32.AND P0, PT, R2, UR6, PT ;  /* 0x0000000602007c0c */ /* 0x002fc8000bf06070 */
[----:B------:R-:W-:-:S13]  /*0070*/  ISETP.GE.U32.AND.EX P0, PT, RZ, UR7, PT, P0 ;  /* 0x00000007ff007c0c */ /* 0x000fda000bf06100 */
[----:B------:R-:W-:Y:S05]  /*0080*/  @P0 EXIT ;  /* 0x000000000000094d */ /* 0x000fea0003800000 */
[----:B------:R-:W0:Y:S01]  /*0090*/  LDCU.128 UR20, c[0x0][0x390] ;  /* 0x00007200ff1477ac */ /* 0x000e220008000c00 */
[----:B------:R-:W-:Y:S01]  /*00a0*/  IMAD.SHL.U32 R0, R2, 0x4, RZ ;  /* 0x0000000402007824 */ /* 0x000fe200078e00ff */
[----:B------:R-:W-:Y:S01]  /*00b0*/  SHF.R.U32.HI R2, RZ, 0x1e, R2 ;  /* 0x0000001eff027819 */ /* 0x000fe20000011602 */
[----:B------:R-:W1:Y:S01]  /*00c0*/  LDCU.128 UR8, c[0x0][0x380] ;  /* 0x00007000ff0877ac */ /* 0x000e620008000c00 */
[----:B------:R-:W2:Y:S01]  /*00d0*/  LDCU.128 UR12, c[0x0][0x3b0] ;  /* 0x00007600ff0c77ac */ /* 0x000ea20008000c00 */
[----:B------:R-:W3:Y:S01]  /*00e0*/  LDCU.64 UR4, c[0x0][0x358] ;  /* 0x00006b00ff0477ac */ /* 0x000ee20008000a00 */
[----:B------:R-:W4:Y:S01]  /*00f0*/  LDCU.128 UR16, c[0x0][0x3a0] ;  /* 0x00007400ff1077ac */ /* 0x000f220008000c00 */
[C---:B0-----:R-:W-:Y:S02]  /*0100*/  IADD3 R12, P0, PT, R0.reuse, UR22, RZ ;  /* 0x00000016000c7c10 */ /* 0x041fe4000ff1e0ff */
[----:B-1----:R-:W-:Y:S02]  /*0110*/  IADD3 R4, P1, PT, R0, UR8, RZ ;  /* 0x0000000800047c10 */ /* 0x002fe4000ff3e0ff */
[----:B------:R-:W-:-:S02]  /*0120*/  IADD3.X R13, PT, PT, R2, UR23, RZ, P0, !PT ;  /* 0x00000017020d7c10 */ /* 0x000fc400087fe4ff */
[----:B--2---:R-:W-:Y:S02]  /*0130*/  IADD3 R14, P2, PT, R0, UR12, RZ ;  /* 0x0000000c000e7c10 */ /* 0x004fe4000ff5e0ff */
[C---:B------:R-:W-:Y:S02]  /*0140*/  IADD3.X R5, PT, PT, R2.reuse, UR9, RZ, P1, !PT ;  /* 0x0000000902057c10 */ /* 0x040fe40008ffe4ff */
[----:B------:R-:W-:Y:S01]  /*0150*/  IADD3.X R15, PT, PT, R2, UR13, RZ, P2, !PT ;  /* 0x0000000d020f7c10 */ /* 0x000fe200097fe4ff */
[----:B---3--:R-:W2:Y:S04]  /*0160*/  LDG.E R12, desc[UR4][R12.64] ;  /* 0x000000040c0c7981 */ /* 0x008ea8000c1e1900 */
[----:B------:R-:W2:Y:S04]  /*0170*/  LDG.E R3, desc[UR4][R4.64] ;  /* 0x0000000404037981 */ /* 0x000ea8000c1e1900 */
[----:B------:R-:W3:Y:S01]  /*0180*/  LDG.E R14, desc[UR4][R14.64] ;  /* 0x000000040e0e7981 */ /* 0x000ee2000c1e1900 */
[----:B------:R-:W-:Y:S01]  /*0190*/  UMOV UR6, 0x47ae147b ;  /* 0x47ae147b00067882 */ /* 0x000fe20000000000 */
[----:B------:R-:W-:Y:S01]  /*01a0*/  UMOV UR7, 0x3f847ae1 ;  /* 0x3f847ae100077882 */ /* 0x000fe20000000000 */
[----:B----4-:R-:W-:-:S04]  /*01b0*/  IADD3 R16, P0, PT, R0, UR16, RZ ;  /* 0x0000001000107c10 */ /* 0x010fc8000ff1e0ff */
[----:B------:R-:W-:Y:S01]  /*01c0*/  IADD3.X R17, PT, PT, R2, UR17, RZ, P0, !PT ;  /* 0x0000001102117c10 */ /* 0x000fe200087fe4ff */
[----:B--2---:R-:W-:Y:S01]  /*01d0*/  FMUL R3, R12, R3 ;  /* 0x000000030c037220 */ /* 0x004fe20000400000 */
[----:B---3--:R-:W-:-:S03]  /*01e0*/  FMUL R18, R14, 3 ;  /* 0x404000000e127820 */ /* 0x008fc60000400000 */
[----:B------:R-:W-:Y:S08]  /*01f0*/  F2F.F64.F32 R6, R3 ;  /* 0x0000000300067310 */ /* 0x000ff00000201800 */
[----:B------:R-:W0:Y:S02]  /*0200*/  F2F.F64.F32 R8, R18 ;  /* 0x0000001200087310 */ /* 0x000e240000201800 */
[----:B0-----:R-:W-:Y:S01]  /*0210*/  DFMA R10, R8, UR6, R6 ;  /* 0x00000006080a7c2b */ /* 0x001fe20008000006 */
[----:B------:R-:W-:-:S02]  /*0220*/  IADD3 R6, P1, PT, R0, UR10, RZ ;  /* 0x0000000a00067c10 */ /* 0x000fc4000ff3e0ff */
[----:B------:R-:W-:-:S03]  /*0230*/  IADD3 R8, P2, PT, R0, UR14, RZ ;  /* 0x0000000e00087c10 */ /* 0x000fc6000ff5e0ff */
[----:B------:R-:W0:Y:S01]  /*0240*/  F2F.F32.F64 R19, R10 ;  /* 0x0000000a00137310 */ /* 0x000e220000301000 */
[C---:B------:R-:W-:Y:S02]  /*0250*/  IADD3.X R7, PT, PT, R2.reuse, UR11, RZ, P1, !PT ;  /* 0x0000000b02077c10 */ /* 0x040fe40008ffe4ff */
[----:B------:R-:W-:Y:S01]  /*0260*/  IADD3.X R9, PT, PT, R2, UR15, RZ, P2, !PT ;  /* 0x0000000f02097c10 */ /* 0x000fe200097fe4ff */
[----:B0-----:R0:W-:Y:S04]  /*0270*/  STG.E desc[UR4][R4.64], R19 ;  /* 0x0000001304007986 */ /* 0x0011e8000c101904 */
[----:B------:R-:W2:Y:S04]  /*0280*/  LDG.E R16, desc[UR4][R16.64] ;  /* 0x0000000410107981 */ /* 0x000ea8000c1e1900 */
[----:B------:R-:W2:Y:S04]  /*0290*/  LDG.E R3, desc[UR4][R6.64] ;  /* 0x0000000406037981 */ /* 0x000ea8000c1e1900 */
[----:B------:R-:W3:Y:S01]  /*02a0*/  LDG.E R12, desc[UR4][R8.64] ;  /* 0x00000004080c7981 */ /* 0x000ee2000c1e1900 */
[----:B------:R-:W-:-:S04]  /*02b0*/  IADD3 R14, P0, PT, R0, UR18, RZ ;  /* 0x00000012000e7c10 */ /* 0x000fc8000ff1e0ff */
[----:B------:R-:W-:Y:S01]  /*02c0*/  IADD3.X R15, PT, PT, R2, UR19, RZ, P0, !PT ;  /* 0x00000013020f7c10 */ /* 0x000fe200087fe4ff */
[----:B--2---:R-:W-:Y:S01]  /*02d0*/  FMUL R3, R16, R3 ;  /* 0x0000000310037220 */ /* 0x004fe20000400000 */
[----:B---3--:R-:W-:-:S03]  /*02e0*/  FMUL R18, R12, 3 ;  /* 0x404000000c127820 */ /* 0x008fc60000400000 */
[----:B------:R-:W-:Y:S08]  /*02f0*/  F2F.F64.F32 R10, R3 ;  /* 0x00000003000a7310 */ /* 0x000ff00000201800 */
[----:B------:R-:W1:Y:S02]  /*0300*/  F2F.F64.F32 R12, R18 ;  /* 0x00000012000c7310 */ /* 0x000e640000201800 */
[----:B-1----:R-:W-:-:S06]  /*0310*/  DFMA R10, R12, UR6, R10 ;  /* 0x000000060c0a7c2b */ /* 0x002fcc000800000a */
[----:B------:R-:W1:Y:S02]  /*0320*/  F2F.F32.F64 R21, R10 ;  /* 0x0000000a00157310 */ /* 0x000e640000301000 */
[----:B-1----:R-:W-:Y:S04]  /*0330*/  STG.E desc[UR4][R6.64], R21 ;  /* 0x0000001506007986 */ /* 0x002fe8000c101904 */
[----:B0-----:R-:W2:Y:S04]  /*0340*/  LDG.E R4, desc[UR4][R8.64] ;  /* 0x0000000408047981 */ /* 0x001ea8000c1e1900 */
[----:B------:R-:W3:Y:S01]  /*0350*/  LDG.E R14, desc[UR4][R14.64] ;  /* 0x000000040e0e7981 */ /* 0x000ee2000c1e1900 */
[----:B------:R-:W-:-:S04]  /*0360*/  IADD3 R10, P0, PT, R0, UR20, RZ ;  /* 0x00000014000a7c10 */ /* 0x000fc8000ff1e0ff */
[----:B------:R-:W-:Y:S01]  /*0370*/  IADD3.X R11, PT, PT, R2, UR21, RZ, P0, !PT ;  /* 0x00000015020b7c10 */ /* 0x000fe200087fe4ff */
[----:B--2---:R-:W-:Y:S01]  /*0380*/  FMUL R12, R4, 3 ;  /* 0x40400000040c7820 */ /* 0x004fe20000400000 */
[----:B---3--:R-:W-:-:S05]  /*0390*/  FMUL R3, R21, R14 ;  /* 0x0000000e15037220 */ /* 0x008fca0000400000 */
[----:B------:R-:W-:Y:S08]  /*03a0*/  F2F.F64.F32 R12, R12 ;  /* 0x0000000c000c7310 */ /* 0x000ff00000201800 */
[----:B------:R-:W0:Y:S02]  /*03b0*/  F2F.F64.F32 R4, R3 ;  /* 0x0000000300047310 */ /* 0x000e240000201800 */
[----:B0-----:R-:W-:-:S10]  /*03c0*/  DFMA R4, R12, UR6, R4 ;  /* 0x000000060c047c2b */ /* 0x001fd40008000004 */
[----:B------:R-:W0:Y:S02]  /*03d0*/  F2F.F32.F64 R5, R4 ;  /* 0x0000000400057310 */ /* 0x000e240000301000 */
[----:B0-----:R-:W-:Y:S01]  /*03e0*/  STG.E desc[UR4][R10.64], R5 ;  /* 0x000000050a007986 */ /* 0x001fe2000c101904 */
[----:B------:R-:W-:Y:S05]  /*03f0*/  EXIT ;  /* 0x000000000000794d */ /* 0x000fea0003800000 */
.L_x_38:
        /* <DEDUP_REMOVED lines=16> */
.L_x_41:


//--------------------- .text._Z6updatePfS_S_S_S_S_S_S_S_S_S_S_S_S_S_fm --------------------------
	.section	.text._Z6updatePfS_S_S_S_S_S_S_S_S_S_S_S_S_S_fm,"ax",@progbits
	.align	128
        .global         _Z6updatePfS_S_S_S_S_S_S_S_S_S_S_S_S_S_fm
        .type           _Z6updatePfS_S_S_S_S_S_S_S_S_S_S_S_S_S_fm,@function
        .size           _Z6updatePfS_S_S_S_S_S_S_S_S_S_S_S_S_S_fm,(.L_x_42 - _Z6updatePfS_S_S_S_S_S_S_S_S_S_S_S_S_S_fm)
        .other          _Z6updatePfS_S_S_S_S_S_S_S_S_S_S_S_S_S_fm,@"STO_CUDA_ENTRY STV_DEFAULT"
_Z6updatePfS_S_S_S_S_S_S_S_S_S_S_S_S_S_fm:
.text._Z6updatePfS_S_S_S_S_S_S_S_S_S_S_S_S_S_fm:
        /* <DEDUP_REMOVED lines=16> */
[C---:B0-----:R-:W-:Y:S01]  /*0100*/  IADD3 R12, P2, PT, R4.reuse, UR16, RZ ;  /* 0x00000010040c7c10 */ /* 0x041fe2000ff5e0ff */
[----:B------:R-:W0:Y:S01]  /*0110*/  LDCU.128 UR12, c[0x0][0x380] ;  /* 0x00007000ff0c77ac */ /* 0x000e220008000c00 */
[----:B------:R-:W-:Y:S02]  /*0120*/  IADD3 R2, P1, PT, R4, UR18, RZ ;  /* 0x0000001204027c10 */ /* 0x000fe4000ff3e0ff */
[----:B------:R-:W-:Y:S01]  /*0130*/  IADD3.X R13, PT, PT, R0, UR17, RZ, P2, !PT ;  /* 0x00000011000d7c10 */ /* 0x000fe200097fe4ff */
[----:B------:R-:W5:Y:S01]  /*0140*/  LDCU UR6, c[0x0][0x3f8] ;  /* 0x00007f00ff0677ac */ /* 0x000f620008000800 */
[----:B-1----:R-:W-:-:S02]  /*0150*/  IADD3 R14, P0, PT, R4, UR20, RZ ;  /* 0x00000014040e7c10 */ /* 0x002fc4000ff1e0ff */
[----:B------:R-:W-:Y:S01]  /*0160*/  IADD3.X R3, PT, PT, R0, UR19, RZ, P1, !PT ;  /* 0x0000001300037c10 */ /* 0x000fe20008ffe4ff */
[----:B------:R-:W1:Y:S01]  /*0170*/  LDCU.128 UR16, c[0x0][0x390] ;  /* 0x00007200ff1077ac */ /* 0x000e620008000c00 */
[----:B--2---:R-:W-:Y:S01]  /*0180*/  IADD3 R8, P1, PT, R4, UR26, RZ ;  /* 0x0000001a04087c10 */ /* 0x004fe2000ff3e0ff */
[----:B---3--:R-:W2:Y:S01]  /*0190*/  LDG.E R13, desc[UR4][R12.64] ;  /* 0x000000040c0d7981 */ /* 0x008ea2000c1e1900 */
[----:B------:R-:W-:-:S03]  /*01a0*/  IADD3.X R15, PT, PT, R0, UR21, RZ, P0, !PT ;  /* 0x00000015000f7c10 */ /* 0x000fc600087fe4ff */
[----:B------:R-:W2:Y:S01]  /*01b0*/  LDG.E R16, desc[UR4][R2.64] ;  /* 0x0000000402107981 */ /* 0x000ea2000c1e1900 */
[----:B------:R-:W-:-:S03]  /*01c0*/  IADD3.X R9, PT, PT, R0, UR27, RZ, P1, !PT ;  /* 0x0000001b00097c10 */ /* 0x000fc60008ffe4ff */
[----:B------:R-:W3:Y:S01]  /*01d0*/  LDG.E R14, desc[UR4][R14.64] ;  /* 0x000000040e0e7981 */ /* 0x000ee2000c1e1900 */
[C---:B----4-:R-:W-:Y:S02]  /*01e0*/  IADD3 R10, P0, PT, R4.reuse, UR8, RZ ;  /* 0x00000008040a7c10 */ /* 0x050fe4000ff1e0ff */
[----:B0-----:R-:W-:Y:S01]  /*01f0*/  IADD3 R6, P1, PT, R4, UR12, RZ ;  /* 0x0000000c04067c10 */ /* 0x001fe2000ff3e0ff */
[----:B------:R-:W4:Y:S01]  /*0200*/  LDG.E R8, desc[UR4][R8.64] ;  /* 0x0000000408087981 */ /* 0x000f22000c1e1900 */
[C---:B------:R-:W-:Y:S01]  /*0210*/  IADD3.X R11, PT, PT, R0.reuse, UR9, RZ, P0, !PT ;  /* 0x00000009000b7c10 */ /* 0x040fe200087fe4ff */
[----:B------:R-:W0:Y:S01]  /*0220*/  LDCU.64 UR8, c[0x0][0x3d0] ;  /* 0x00007a00ff0877ac */ /* 0x000e220008000a00 */
[----:B------:R-:W-:-:S03]  /*0230*/  IADD3.X R7, PT, PT, R0, UR13, RZ, P1, !PT ;  /* 0x0000000d00077c10 */ /* 0x000fc60008ffe4ff */
[----:B------:R-:W5:Y:S04]  /*0240*/  LDG.E R10, desc[UR4][R10.64] ;  /* 0x000000040a0a7981 */ /* 0x000f68000c1e1900 */
[----:B------:R-:W5:Y:S01]  /*0250*/  LDG.E R5, desc[UR4][R6.64] ;  /* 0x0000000406057981 */ /* 0x000f62000c1e1900 */
[----:B--2---:R-:W-:-:S04]  /*0260*/  FADD R13, R16, R13 ;  /* 0x0000000d100d7221 */ /* 0x004fc80000000000 */
[----:B---3--:R-:W-:-:S04]  /*0270*/  FADD R13, R13, R14 ;  /* 0x0000000e0d0d7221 */ /* 0x008fc80000000000 */
[----:B----4-:R-:W-:Y:S01]  /*0280*/  FMUL R13, R8, R13 ;  /* 0x0000000d080d7220 */ /* 0x010fe20000400000 */
[----:B-1----:R-:W-:-:S03]  /*0290*/  IADD3 R8, P0, PT, R4, UR18, RZ ;  /* 0x0000001204087c10 */ /* 0x002fc6000ff1e0ff */
[----:B-----5:R-:W-:Y:S01]  /*02a0*/  FMUL R13, R13, UR6 ;  /* 0x000000060d0d7c20 */ /* 0x020fe20008400000 */
[----:B------:R-:W-:-:S03]  /*02b0*/  IADD3.X R9, PT, PT, R0, UR19, RZ, P0, !PT ;  /* 0x0000001300097c10 */ /* 0x000fc600087fe4ff */
[----:B------:R-:W-:Y:S01]  /*02c0*/  FFMA R5, R10, R5, R13 ;  /* 0x000000050a057223 */ /* 0x000fe2000000000d */
[----:B------:R-:W-:-:S04]  /*02d0*/  IADD3 R10, P1, PT, R4, UR22, RZ ;  /* 0x00000016040a7c10 */ /* 0x000fc8000ff3e0ff */
[----:B------:R-:W-:Y:S01]  /*02e0*/  IADD3.X R11, PT, PT, R0, UR23, RZ, P1, !PT ;  /* 0x00000017000b7c10 */ /* 0x000fe20008ffe4ff */
[----:B------:R1:W-:Y:S01]  /*02f0*/  STG.E desc[UR4][R6.64], R5 ;  /* 0x0000000506007986 */ /* 0x0003e2000c101904 */
[----:B0-----:R-:W-:-:S03]  /*0300*/  IADD3 R12, P1, PT, R4, UR8, RZ ;  /* 0x00000008040c7c10 */ /* 0x001fc6000ff3e0ff */
[----:B------:R-:W2:Y:S01]  /*0310*/  LDG.E R19, desc[UR4][R8.64] ;  /* 0x0000000408137981 */ /* 0x000ea2000c1e1900 */
[----:B------:R-:W-:-:S03]  /*0320*/  IADD3 R16, P0, PT, R4, UR10, RZ ;  /* 0x0000000a04107c10 */ /* 0x000fc6000ff1e0ff */
[----:B------:R-:W2:Y:S01]  /*0330*/  LDG.E R20, desc[UR4][R2.64] ;  /* 0x0000000402147981 */ /* 0x000ea2000c1e1900 */
[----:B------:R-:W-:-:S03]  /*0340*/  IADD3.X R13, PT, PT, R0, UR9, RZ, P1, !PT ;  /* 0x00000009000d7c10 */ /* 0x000fc60008ffe4ff */
[----:B------:R-:W3:Y:S01]  /*0350*/  LDG.E R22, desc[UR4][R10.64] ;  /* 0x000000040a167981 */ /* 0x000ee2000c1e1900 */
[----:B------:R-:W-:Y:S02]  /*0360*/  IADD3.X R17, PT, PT, R0, UR11, RZ, P0, !PT ;  /* 0x0000000b00117c10 */ /* 0x000fe400087fe4ff */
[----:B------:R-:W-:Y:S01]  /*0370*/  IADD3 R14, P0, PT, R4, UR14, RZ ;  /* 0x0000000e040e7c10 */ /* 0x000fe2000ff1e0ff */
[----:B------:R-:W4:Y:S03]  /*0380*/  LDG.E R18, desc[UR4][R12.64] ;  /* 0x000000040c127981 */ /* 0x000f26000c1e1900 */
[----:B------:R-:W-:Y:S01]  /*0390*/  IADD3.X R15, PT, PT, R0, UR15, RZ, P0, !PT ;  /* 0x0000000f000f7c10 */ /* 0x000fe200087fe4ff */
[----:B------:R-:W5:Y:S04]  /*03a0*/  LDG.E R16, desc[UR4][R16.64] ;  /* 0x0000000410107981 */ /* 0x000f68000c1e1900 */
[----:B-1----:R-:W5:Y:S01]  /*03b0*/  LDG.E R5, desc[UR4][R14.64] ;  /* 0x000000040e057981 */ /* 0x002f62000c1e1900 */
[----:B------:R-:W-:Y:S01]  /*03c0*/  IADD3 R6, P0, PT, R4, UR24, RZ ;  /* 0x0000001804067c10 */ /* 0x000fe2000ff1e0ff */
[----:B--2---:R-:W-:-:S04]  /*03d0*/  FADD R19, R19, R20 ;  /* 0x0000001413137221 */ /* 0x004fc80000000000 */
[----:B---3--:R-:W-:-:S04]  /*03e0*/  FADD R19, R19, R22 ;  /* 0x0000001613137221 */ /* 0x008fc80000000000 */
[----:B----4-:R-:W-:-:S04]  /*03f0*/  FMUL R18, R18, R19 ;  /* 0x0000001312127220 */ /* 0x010fc80000400000 */
[----:B------:R-:W-:-:S04]  /*0400*/  FMUL R7, R18, UR6 ;  /* 0x0000000612077c20 */ /* 0x000fc80008400000 */
[----:B-----5:R-:W-:-:S05]  /*0410*/  FFMA R19, R16, R5, R7 ;  /* 0x0000000510137223 */ /* 0x020fca0000000007 */
[----:B------:R0:W-:Y:S04]  /*0420*/  STG.E desc[UR4][R14.64], R19 ;  /* 0x000000130e007986 */ /* 0x0001e8000c101904 */
[----:B------:R-:W2:Y:S04]  /*0430*/  LDG.E R8, desc[UR4][R8.64] ;  /* 0x0000000408087981 */ /* 0x000ea8000c1e1900 */
[----:B------:R-:W2:Y:S04]  /*0440*/  LDG.E R3, desc[UR4][R2.64] ;  /* 0x0000000402037981 */ /* 0x000ea8000c1e1900 */
[----:B------:R-:W3:Y:S01]  /*0450*/  LDG.E R10, desc[UR4][R10.64] ;  /* 0x000000040a0a7981 */ /* 0x000ee2000c1e1900 */
[----:B------:R-:W-:-:S03]  /*0460*/  IADD3.X R7, PT, PT, R0, UR25, RZ, P0, !PT ;  /* 0x0000001900077c10 */ /* 0x000fc600087fe4ff */
[----:B------:R-:W4:Y:S04]  /*0470*/  LDG.E R12, desc[UR4][R12.64] ;  /* 0x000000040c0c7981 */ /* 0x000f28000c1e1900 */
[----:B------:R-:W0:Y:S01]  /*0480*/  LDG.E R6, desc[UR4][R6.64] ;  /* 0x0000000406067981 */ /* 0x000e22000c1e1900 */
[----:B------:R-:W-:Y:S01]  /*0490*/  IADD3 R4, P0, PT, R4, UR16, RZ ;  /* 0x0000001004047c10 */ /* 0x000fe2000ff1e0ff */
[----:B--2---:R-:W-:-:S04]  /*04a0*/  FADD R5, R8, R3 ;  /* 0x0000000308057221 */ /* 0x004fc80000000000 */
[----:B---3--:R-:W-:-:S04]  /*04b0*/  FADD R5, R5, R10 ;  /* 0x0000000a05057221 */ /* 0x008fc80000000000 */
[----:B----4-:R-:W-:-:S04]  /*04c0*/  FMUL R5, R12, R5 ;  /* 0x000000050c057220 */ /* 0x010fc80000400000 */
[----:B------:R-:W-:Y:S01]  /*04d0*/  FMUL R8, R5, UR6 ;  /* 0x0000000605087c20 */ /* 0x000fe20008400000 */
[----:B------:R-:W-:-:S03]  /*04e0*/  IADD3.X R5, PT, PT, R0, UR17, RZ, P0, !PT ;  /* 0x0000001100057c10 */ /* 0x000fc600087fe4ff */
[----:B0-----:R-:W-:-:S05]  /*04f0*/  FFMA R19, R19, R6, R8 ;  /* 0x0000000613137223 */ /* 0x001fca0000000008 */
[----:B------:R-:W-:Y:S01]  /*0500*/  STG.E desc[UR4][R4.64], R19 ;  /* 0x0000001304007986 */ /* 0x000fe2000c101904 */
[----:B------:R-:W-:Y:S05]  /*0510*/  EXIT ;  /* 0x000000000000794d */ /* 0x000fea0003800000 */
.L_x_39:
        /* <DEDUP_REMOVED lines=14> */
.L_x_42:


//--------------------- .nv.global.init           --------------------------
	.section	.nv.global.init,"aw",@progbits
.nv.global.init:
	.type		$str$1,@object
	.size		$str$1,($str - $str$1)
$str$1:
        /*0000*/ 	.byte	0x0a, 0x00
	.type		$str,@object
	.size		$str,(.L_0 - $str)
$str:
        /*0002*/ 	.byte	0x25, 0x66, 0x20, 0x00
.L_0:


//--------------------- .nv.shared.reserved.0     --------------------------
	.section	.nv.shared.reserved.0,"aw",@nobits
	.weak		__nv_reservedSMEM_offset_0_alias
	.size		__nv_reservedSMEM_offset_0_alias, 0, 64
	.other		__nv_reservedSMEM_offset_0_alias,@"STO_CUDA_RESERVED_SHARED STV_DEFAULT"
__nv_reservedSMEM_offset_0_alias:
	.zero		0
	.zero		64


//--------------------- .nv.constant0._Z5checkPfm --------------------------
	.section	.nv.constant0._Z5checkPfm,"a",@progbits
	.sectionflags	@""
	.align	4
.nv.constant0._Z5checkPfm:
	.zero		912


//--------------------- .nv.constant0._Z23update_half_dram_accessPfS_S_S_S_S_S_S_S_m --------------------------
	.section	.nv.constant0._Z23update_half_dram_accessPfS_S_S_S_S_S_S_S_m,"a",@progbits
	.sectionflags	@""
	.align	4
.nv.constant0._Z23update_half_dram_accessPfS_S_S_S_S_S_S_S_m:
	.zero		976


//--------------------- .nv.constant0._Z6updatePfS_S_S_S_S_S_S_S_S_S_S_S_S_S_fm --------------------------
	.section	.nv.constant0._Z6updatePfS_S_S_S_S_S_S_S_S_S_S_S_S_S_fm,"a",@progbits
	.sectionflags	@""
	.align	4
.nv.constant0._Z6updatePfS_S_S_S_S_S_S_S_S_S_S_S_S_S_fm:
	.zero		1032


//--------------------- SYMBOLS --------------------------

	.type		.nv.reservedSmem.offset0,@object
	.size		.nv.reservedSmem.offset0,0x4
	.type		vprintf,@function
